	.target	sm_100a

	.elftype	@"ET_EXEC"


//--------------------- .note.nv.tkinfo           --------------------------
	.section	.note.nv.tkinfo,"",@"SHT_NOTE"
	.sectionflags	@"SHF_NOTE_NV_TKINFO"
	.tkinfo
        /*0018*/ 	.word	0x00000002
        /*0030*/ 	.string	""
        /*0030*/ 	.string	"ptxas"
        /*0030*/ 	.string	"Cuda compilation tools, release 13.0, V13.0.88"
        /*0030*/ 	.string	"Build cuda_13.0.r13.0/compiler.36424714_0"
        /*0030*/ 	.string	"-arch sm_100a -m 64 "



//--------------------- .note.nv.cuinfo           --------------------------
	.section	.note.nv.cuinfo,"",@"SHT_NOTE"
	.sectionflags	@"SHF_NOTE_NV_CUINFO"
        /*0018*/ 	.short	0x0002
        /*001a*/ 	.short	0x0064
        /*001c*/ 	.short	0x0082
	.zero		2


//--------------------- .nv.info                  --------------------------
	.section	.nv.info,"",@"SHT_CUDA_INFO"
	.align	4


	//----- nvinfo : EIATTR_REGCOUNT
	.align		4
        /*0000*/ 	.byte	0x04, 0x2f
        /*0002*/ 	.short	(.L_19 - .L_18)
	.align		4
.L_18:
        /*0004*/ 	.word	index@(_ZN7cutlass13device_kernelINS_4gemm6kernel13GemmUniversalIN4cute5tupleIJiiiiEEENS1_10collective13CollectiveMmaINS1_35MainloopSm100TmaUmmaWarpSpecializedILi3ELi2ELi4ENS5_IJNS4_1CILi2EEESB_NSA_ILi1EEEEEEEENS5_IJNSA_ILi256EEENSA_ILi64EEENSA_ILi32EEEEEENS_12float_e5m2_tENS5_IJlSC_lEEESJ_SK_NS4_8TiledMMAINS4_8MMA_AtomIJNS4_10MMA_TraitsINS4_25SM100_MMA_F8F6F4_2x1SM_SSEJSJ_SJ_fSF_SG_NS4_17integral_constantINS4_4UMMA5MajorELSR_0EEESS_NSP_INSQ_7ScaleInELST_0EEESU_EEEEEENS4_6LayoutINS5_IJSC_SC_SC_EEENS5_IJNSA_ILi0EEESZ_SZ_EEEEENS5_IJNS4_10UnderscoreES12_S12_EEEEENS4_28SM100_TMA_2SM_LOAD_MULTICASTENS4_14ComposedLayoutINS4_7SwizzleILi1ELi4ELi3EEENS4_18smem_ptr_flag_bitsILi8EEENSX_INS5_IJNSA_ILi8EEESH_EEENS5_IJSH_SC_EEEEEEEvNS4_8identityENS4_18SM100_TMA_2SM_LOADES1F_vS1G_EENS_8epilogue10collective18CollectiveEpilogueINS1J_23Sm100TmaWarpSpecializedILi1ELi1ELi64ELb0ELb0EEEJNS5_IJNSA_ILi128EEESG_SH_EEENS5_IJNSX_IS1O_SC_EENSX_ISG_SC_EEEEESJ_SK_SJ_SK_NS1J_6fusion15FusionCallbacksIS1N_NS1T_17LinearCombinationISJ_fSJ_fLNS_15FloatRoundStyleE2EEES1P_S1S_JEEENS4_5SM1004TMEM4LOAD26SM100_TMEM_LOAD_32dp32b64xENS4_13SM90_TMA_LOADENS16_INS17_ILi2ELi4ELi3EEES1A_NSX_INS5_IJS1B_SG_EEENS5_IJSG_SC_EEEEEEENS4_39AutoVectorizingCopyWithAssumedAlignmentILi128EEENS4_14SM90_TMA_STOREES28_S2A_S2A_EEEvvEEEEvNT_6ParamsE)
        /*0008*/ 	.word	0x0000009a


	//----- nvinfo : EIATTR_FRAME_SIZE
	.align		4
.L_19:
        /*000c*/ 	.byte	0x04, 0x11
        /*000e*/ 	.short	(.L_21 - .L_20)
	.align		4
.L_20:
        /*0010*/ 	.word	index@($__internal_2_$__cuda_sm10x_tcgen05_guardrail_trap_unallocated_columns_being_dealloced)
        /*0014*/ 	.word	0x00000000


	//----- nvinfo : EIATTR_FRAME_SIZE
	.align		4
.L_21:
        /*0018*/ 	.byte	0x04, 0x11
        /*001a*/ 	.short	(.L_23 - .L_22)
	.align		4
.L_22:
        /*001c*/ 	.word	index@($__internal_1_$__cuda_sm10x_tcgen05_guardrail_trap_phase_invalid_during_alloc)
        /*0020*/ 	.word	0x00000000


	//----- nvinfo : EIATTR_FRAME_SIZE
	.align		4
.L_23:
        /*0024*/ 	.byte	0x04, 0x11
        /*0026*/ 	.short	(.L_25 - .L_24)
	.align		4
.L_24:
        /*0028*/ 	.word	index@($__internal_0_$__cuda_sm10x_tcgen05_guardrail_trap_col_being_dealloced_not_returned_by_alloc)
        /*002c*/ 	.word	0x00000000


	//----- nvinfo : EIATTR_FRAME_SIZE
	.align		4
.L_25:
        /*0030*/ 	.byte	0x04, 0x11
        /*0032*/ 	.short	(.L_27 - .L_26)
	.align		4
.L_26:
        /*0034*/ 	.word	index@(_ZN7cutlass13device_kernelINS_4gemm6kernel13GemmUniversalIN4cute5tupleIJiiiiEEENS1_10collective13CollectiveMmaINS1_35MainloopSm100TmaUmmaWarpSpecializedILi3ELi2ELi4ENS5_IJNS4_1CILi2EEESB_NSA_ILi1EEEEEEEENS5_IJNSA_ILi256EEENSA_ILi64EEENSA_ILi32EEEEEENS_12float_e5m2_tENS5_IJlSC_lEEESJ_SK_NS4_8TiledMMAINS4_8MMA_AtomIJNS4_10MMA_TraitsINS4_25SM100_MMA_F8F6F4_2x1SM_SSEJSJ_SJ_fSF_SG_NS4_17integral_constantINS4_4UMMA5MajorELSR_0EEESS_NSP_INSQ_7ScaleInELST_0EEESU_EEEEEENS4_6LayoutINS5_IJSC_SC_SC_EEENS5_IJNSA_ILi0EEESZ_SZ_EEEEENS5_IJNS4_10UnderscoreES12_S12_EEEEENS4_28SM100_TMA_2SM_LOAD_MULTICASTENS4_14ComposedLayoutINS4_7SwizzleILi1ELi4ELi3EEENS4_18smem_ptr_flag_bitsILi8EEENSX_INS5_IJNSA_ILi8EEESH_EEENS5_IJSH_SC_EEEEEEEvNS4_8identityENS4_18SM100_TMA_2SM_LOADES1F_vS1G_EENS_8epilogue10collective18CollectiveEpilogueINS1J_23Sm100TmaWarpSpecializedILi1ELi1ELi64ELb0ELb0EEEJNS5_IJNSA_ILi128EEESG_SH_EEENS5_IJNSX_IS1O_SC_EENSX_ISG_SC_EEEEESJ_SK_SJ_SK_NS1J_6fusion15FusionCallbacksIS1N_NS1T_17LinearCombinationISJ_fSJ_fLNS_15FloatRoundStyleE2EEES1P_S1S_JEEENS4_5SM1004TMEM4LOAD26SM100_TMEM_LOAD_32dp32b64xENS4_13SM90_TMA_LOADENS16_INS17_ILi2ELi4ELi3EEES1A_NSX_INS5_IJS1B_SG_EEENS5_IJSG_SC_EEEEEEENS4_39AutoVectorizingCopyWithAssumedAlignmentILi128EEENS4_14SM90_TMA_STOREES28_S2A_S2A_EEEvvEEEEvNT_6ParamsE)
        /*0038*/ 	.word	0x00000000


	//----- nvinfo : EIATTR_MIN_STACK_SIZE
	.align		4
.L_27:
        /*003c*/ 	.byte	0x04, 0x12
        /*003e*/ 	.short	(.L_29 - .L_28)
	.align		4
.L_28:
        /*0040*/ 	.word	index@(_ZN7cutlass13device_kernelINS_4gemm6kernel13GemmUniversalIN4cute5tupleIJiiiiEEENS1_10collective13CollectiveMmaINS1_35MainloopSm100TmaUmmaWarpSpecializedILi3ELi2ELi4ENS5_IJNS4_1CILi2EEESB_NSA_ILi1EEEEEEEENS5_IJNSA_ILi256EEENSA_ILi64EEENSA_ILi32EEEEEENS_12float_e5m2_tENS5_IJlSC_lEEESJ_SK_NS4_8TiledMMAINS4_8MMA_AtomIJNS4_10MMA_TraitsINS4_25SM100_MMA_F8F6F4_2x1SM_SSEJSJ_SJ_fSF_SG_NS4_17integral_constantINS4_4UMMA5MajorELSR_0EEESS_NSP_INSQ_7ScaleInELST_0EEESU_EEEEEENS4_6LayoutINS5_IJSC_SC_SC_EEENS5_IJNSA_ILi0EEESZ_SZ_EEEEENS5_IJNS4_10UnderscoreES12_S12_EEEEENS4_28SM100_TMA_2SM_LOAD_MULTICASTENS4_14ComposedLayoutINS4_7SwizzleILi1ELi4ELi3EEENS4_18smem_ptr_flag_bitsILi8EEENSX_INS5_IJNSA_ILi8EEESH_EEENS5_IJSH_SC_EEEEEEEvNS4_8identityENS4_18SM100_TMA_2SM_LOADES1F_vS1G_EENS_8epilogue10collective18CollectiveEpilogueINS1J_23Sm100TmaWarpSpecializedILi1ELi1ELi64ELb0ELb0EEEJNS5_IJNSA_ILi128EEESG_SH_EEENS5_IJNSX_IS1O_SC_EENSX_ISG_SC_EEEEESJ_SK_SJ_SK_NS1J_6fusion15FusionCallbacksIS1N_NS1T_17LinearCombinationISJ_fSJ_fLNS_15FloatRoundStyleE2EEES1P_S1S_JEEENS4_5SM1004TMEM4LOAD26SM100_TMEM_LOAD_32dp32b64xENS4_13SM90_TMA_LOADENS16_INS17_ILi2ELi4ELi3EEES1A_NSX_INS5_IJS1B_SG_EEENS5_IJSG_SC_EEEEEEENS4_39AutoVectorizingCopyWithAssumedAlignmentILi128EEENS4_14SM90_TMA_STOREES28_S2A_S2A_EEEvvEEEEvNT_6ParamsE)
        /*0044*/ 	.word	0x00000000
.L_29:


//--------------------- .nv.compat                --------------------------
	.section	.nv.compat,"",@"SHT_CUDA_COMPAT_INFO"
	.align	4
        /*0000*/ 	.byte	0x02, 0x09, 0x01, 0x00, 0x02, 0x02, 0x02, 0x00, 0x02, 0x05, 0x05, 0x00, 0x03, 0x07, 0x01, 0x01
        /*0010*/ 	.byte	0x02, 0x03, 0x01, 0x00, 0x02, 0x06, 0x01, 0x00, 0x04, 0x0b, 0x08, 0x00, 0x09, 0x00, 0x00, 0x00
        /*0020*/ 	.byte	0x00, 0x00, 0x00, 0x00


//--------------------- .nv.info._ZN7cutlass13device_kernelINS_4gemm6kernel13GemmUniversalIN4cute5tupleIJiiiiEEENS1_10collective13CollectiveMmaINS1_35MainloopSm100TmaUmmaWarpSpecializedILi3ELi2ELi4ENS5_IJNS4_1CILi2EEESB_NSA_ILi1EEEEEEEENS5_IJNSA_ILi256EEENSA_ILi64EEENSA_ILi32EEEEEENS_12float_e5m2_tENS5_IJlSC_lEEESJ_SK_NS4_8TiledMMAINS4_8MMA_AtomIJNS4_10MMA_TraitsINS4_25SM100_MMA_F8F6F4_2x1SM_SSEJSJ_SJ_fSF_SG_NS4_17integral_constantINS4_4UMMA5MajorELSR_0EEESS_NSP_INSQ_7ScaleInELST_0EEESU_EEEEEENS4_6LayoutINS5_IJSC_SC_SC_EEENS5_IJNSA_ILi0EEESZ_SZ_EEEEENS5_IJNS4_10UnderscoreES12_S12_EEEEENS4_28SM100_TMA_2SM_LOAD_MULTICASTENS4_14ComposedLayoutINS4_7SwizzleILi1ELi4ELi3EEENS4_18smem_ptr_flag_bitsILi8EEENSX_INS5_IJNSA_ILi8EEESH_EEENS5_IJSH_SC_EEEEEEEvNS4_8identityENS4_18SM100_TMA_2SM_LOADES1F_vS1G_EENS_8epilogue10collective18CollectiveEpilogueINS1J_23Sm100TmaWarpSpecializedILi1ELi1ELi64ELb0ELb0EEEJNS5_IJNSA_ILi128EEESG_SH_EEENS5_IJNSX_IS1O_SC_EENSX_ISG_SC_EEEEESJ_SK_SJ_SK_NS1J_6fusion15FusionCallbacksIS1N_NS1T_17LinearCombinationISJ_fSJ_fLNS_15FloatRoundStyleE2EEES1P_S1S_JEEENS4_5SM1004TMEM4LOAD26SM100_TMEM_LOAD_32dp32b64xENS4_13SM90_TMA_LOADENS16_INS17_ILi2ELi4ELi3EEES1A_NSX_INS5_IJS1B_SG_EEENS5_IJSG_SC_EEEEEEENS4_39AutoVectorizingCopyWithAssumedAlignmentILi128EEENS4_14SM90_TMA_STOREES28_S2A_S2A_EEEvvEEEEvNT_6ParamsE --------------------------
	.section	.nv.info._ZN7cutlass13device_kernelINS_4gemm6kernel13GemmUniversalIN4cute5tupleIJiiiiEEENS1_10collective13CollectiveMmaINS1_35MainloopSm100TmaUmmaWarpSpecializedILi3ELi2ELi4ENS5_IJNS4_1CILi2EEESB_NSA_ILi1EEEEEEEENS5_IJNSA_ILi256EEENSA_ILi64EEENSA_ILi32EEEEEENS_12float_e5m2_tENS5_IJlSC_lEEESJ_SK_NS4_8TiledMMAINS4_8MMA_AtomIJNS4_10MMA_TraitsINS4_25SM100_MMA_F8F6F4_2x1SM_SSEJSJ_SJ_fSF_SG_NS4_17integral_constantINS4_4UMMA5MajorELSR_0EEESS_NSP_INSQ_7ScaleInELST_0EEESU_EEEEEENS4_6LayoutINS5_IJSC_SC_SC_EEENS5_IJNSA_ILi0EEESZ_SZ_EEEEENS5_IJNS4_10UnderscoreES12_S12_EEEEENS4_28SM100_TMA_2SM_LOAD_MULTICASTENS4_14ComposedLayoutINS4_7SwizzleILi1ELi4ELi3EEENS4_18smem_ptr_flag_bitsILi8EEENSX_INS5_IJNSA_ILi8EEESH_EEENS5_IJSH_SC_EEEEEEEvNS4_8identityENS4_18SM100_TMA_2SM_LOADES1F_vS1G_EENS_8epilogue10collective18CollectiveEpilogueINS1J_23Sm100TmaWarpSpecializedILi1ELi1ELi64ELb0ELb0EEEJNS5_IJNSA_ILi128EEESG_SH_EEENS5_IJNSX_IS1O_SC_EENSX_ISG_SC_EEEEESJ_SK_SJ_SK_NS1J_6fusion15FusionCallbacksIS1N_NS1T_17LinearCombinationISJ_fSJ_fLNS_15FloatRoundStyleE2EEES1P_S1S_JEEENS4_5SM1004TMEM4LOAD26SM100_TMEM_LOAD_32dp32b64xENS4_13SM90_TMA_LOADENS16_INS17_ILi2ELi4ELi3EEES1A_NSX_INS5_IJS1B_SG_EEENS5_IJSG_SC_EEEEEEENS4_39AutoVectorizingCopyWithAssumedAlignmentILi128EEENS4_14SM90_TMA_STOREES28_S2A_S2A_EEEvvEEEEvNT_6ParamsE,"",@"SHT_CUDA_INFO"
	.sectionflags	@""
	.align	4


	//----- nvinfo : EIATTR_CUDA_API_VERSION
	.align		4
        /*0000*/ 	.byte	0x04, 0x37
        /*0002*/ 	.short	(.L_31 - .L_30)
.L_30:
        /*0004*/ 	.word	0x00000082


	//----- nvinfo : EIATTR_KPARAM_INFO
	.align		4
.L_31:
        /*0008*/ 	.byte	0x04, 0x17
        /*000a*/ 	.short	(.L_33 - .L_32)
.L_32:
        /*000c*/ 	.word	0x00000000
        /*0010*/ 	.short	0x0000
        /*0012*/ 	.short	0x0000
        /*0014*/ 	.byte	0x00, 0xf0, 0x01, 0x20


	//----- nvinfo : EIATTR_AT_ENTRY_FRAGMENTS
	.align		4
.L_33:
        /*0018*/ 	.byte	0x04, 0x4f
        /*001a*/ 	.short	(.L_35 - .L_34)


	//   ....[0]....
.L_34:
        /*001c*/ 	.word	0x00000007


	//----- nvinfo : EIATTR_RESERVED_SMEM_USED
	.align		4
.L_35:
        /*0020*/ 	.byte	0x01, 0x41
	.zero		2


	//----- nvinfo : EIATTR_SPARSE_MMA_MASK
	.align		4
        /*0024*/ 	.byte	0x03, 0x50
        /*0026*/ 	.short	0x0000


	//----- nvinfo : EIATTR_TCGEN05_2CTA_USED
	.align		4
        /*0028*/ 	.byte	0x01, 0x52
	.zero		2


	//----- nvinfo : EIATTR_MAXREG_COUNT
	.align		4
        /*002c*/ 	.byte	0x03, 0x1b
        /*002e*/ 	.short	0x00ff


	//----- nvinfo : EIATTR_NUM_BARRIERS
	.align		4
        /*0030*/ 	.byte	0x02, 0x4c
        /*0032*/ 	.byte	0x07
	.zero		1


	//----- nvinfo : EIATTR_EXTERNS
	.align		4
        /*0034*/ 	.byte	0x04, 0x0f
        /*0036*/ 	.short	(.L_37 - .L_36)


	//   ....[0]....
	.align		4
.L_36:
        /*0038*/ 	.word	index@(__assertfail)


	//----- nvinfo : EIATTR_MERCURY_ISA_VERSION
	.align		4
.L_37:
        /*003c*/ 	.byte	0x03, 0x5f
        /*003e*/ 	.short	0x0101


	//----- nvinfo : EIATTR_INT_WARP_WIDE_INSTR_OFFSETS
	.align		4
        /*0040*/ 	.byte	0x04, 0x31
        /*0042*/ 	.short	(.L_39 - .L_38)


	//   ....[0]....
.L_38:
        /*0044*/ 	.word	0x00000d50


	//   ....[1]....
        /*0048*/ 	.word	0x00000e00


	//   ....[2]....
        /*004c*/ 	.word	0x000040c0


	//   ....[3]....
        /*0050*/ 	.word	0x000040f0


	//   ....[4]....
        /*0054*/ 	.word	0x00004110


	//   ....[5]....
        /*0058*/ 	.word	0x00004c50


	//   ....[6]....
        /*005c*/ 	.word	0x00004d00


	//----- nvinfo : EIATTR_COOP_GROUP_MASK_REGIDS
	.align		4
.L_39:
        /*0060*/ 	.byte	0x04, 0x29
        /*0062*/ 	.short	(.L_41 - .L_40)


	//   ....[0]....
.L_40:
        /*0064*/ 	.word	0xffffffff


	//   ....[1]....
        /*0068*/ 	.word	0xffffffff


	//   ....[2]....
        /*006c*/ 	.word	0xffffffff


	//   ....[3]....
        /*0070*/ 	.word	0xffffffff


	//   ....[4]....
        /*0074*/ 	.word	0xffffffff


	//   ....[5]....
        /*0078*/ 	.word	0xffffffff


	//   ....[6]....
        /*007c*/ 	.word	0xffffffff


	//   ....[7]....
        /*0080*/ 	.word	0xffffffff


	//   ....[8]....
        /*0084*/ 	.word	0xffffffff


	//   ....[9]....
        /*0088*/ 	.word	0xffffffff


	//   ....[10]....
        /*008c*/ 	.word	0xffffffff


	//   ....[11]....
        /*0090*/ 	.word	0xffffffff


	//   ....[12]....
        /*0094*/ 	.word	0xffffffff


	//   ....[13]....
        /*0098*/ 	.word	0xffffffff


	//----- nvinfo : EIATTR_COOP_GROUP_INSTR_OFFSETS
	.align		4
.L_41:
        /*009c*/ 	.byte	0x04, 0x28
        /*009e*/ 	.short	(.L_43 - .L_42)


	//   ....[0]....
.L_42:
        /*00a0*/ 	.word	0x000000b0


	//   ....[1]....
        /*00a4*/ 	.word	0x00000510


	//   ....[2]....
        /*00a8*/ 	.word	0x000006c0


	//   ....[3]....
        /*00ac*/ 	.word	0x00000800


	//   ....[4]....
        /*00b0*/ 	.word	0x00000900


	//   ....[5]....
        /*00b4*/ 	.word	0x00000a70


	//   ....[6]....
        /*00b8*/ 	.word	0x00000c10


	//   ....[7]....
        /*00bc*/ 	.word	0x00000e70


	//   ....[8]....
        /*00c0*/ 	.word	0x000021b0


	//   ....[9]....
        /*00c4*/ 	.word	0x00002ff0


	//   ....[10]....
        /*00c8*/ 	.word	0x000034c0


	//   ....[11]....
        /*00cc*/ 	.word	0x000034f0


	//   ....[12]....
        /*00d0*/ 	.word	0x00003fc0


	//   ....[13]....
        /*00d4*/ 	.word	0x000041d0


	//----- nvinfo : EIATTR_VRC_CTA_INIT_COUNT
	.align		4
.L_43:
        /*00d8*/ 	.byte	0x02, 0x4a
        /*00da*/ 	.byte	0x80
	.zero		1


	//----- nvinfo : EIATTR_SYSCALL_OFFSETS
	.align		4
        /*00dc*/ 	.byte	0x04, 0x46
        /*00de*/ 	.short	(.L_45 - .L_44)


	//   ....[0]....
.L_44:
        /*00e0*/ 	.word	0x00005840


	//   ....[1]....
        /*00e4*/ 	.word	0x00005980


	//   ....[2]....
        /*00e8*/ 	.word	0x00006150


	//----- nvinfo : EIATTR_MBARRIER_INSTR_OFFSETS
	.align		4
.L_45:
        /*00ec*/ 	.byte	0x04, 0x39
        /*00ee*/ 	.short	(.L_47 - .L_46)


	//   ....[0]....
.L_46:
        /*00f0*/ 	.word	0x00000650
        /*00f4*/ 	.word	0x000000ff
        /*00f8*/ 	.word	0x00000000
        /*00fc*/ 	.short	0x0100
        /*00fe*/ 	.byte	0x04
	.zero		1


	//   ....[1]....
        /*0100*/ 	.word	0x00000660
        /*0104*/ 	.word	0x000000ff
        /*0108*/ 	.word	0x00000018
        /*010c*/ 	.short	0x0100
        /*010e*/ 	.byte	0x04
	.zero		1


	//   ....[2]....
        /*0110*/ 	.word	0x00000670
        /*0114*/ 	.word	0x000000ff
        /*0118*/ 	.word	0x00000008
        /*011c*/ 	.short	0x0100
        /*011e*/ 	.byte	0x04
	.zero		1


	//   ....[3]....
        /*0120*/ 	.word	0x00000680
        /*0124*/ 	.word	0x000000ff
        /*0128*/ 	.word	0x00000020
        /*012c*/ 	.short	0x0100
        /*012e*/ 	.byte	0x04
	.zero		1


	//   ....[4]....
        /*0130*/ 	.word	0x00000690
        /*0134*/ 	.word	0x000000ff
        /*0138*/ 	.word	0x00000010
        /*013c*/ 	.short	0x0100
        /*013e*/ 	.byte	0x04
	.zero		1


	//   ....[5]....
        /*0140*/ 	.word	0x000006a0
        /*0144*/ 	.word	0x000000ff
        /*0148*/ 	.word	0x00000028
        /*014c*/ 	.short	0x0100
        /*014e*/ 	.byte	0x04
	.zero		1


	//   ....[6]....
        /*0150*/ 	.word	0x000007d0
        /*0154*/ 	.word	0x000000ff
        /*0158*/ 	.word	0x00000030
        /*015c*/ 	.short	0x0100
        /*015e*/ 	.byte	0x04
	.zero		1


	//   ....[7]....
        /*0160*/ 	.word	0x000007e0
        /*0164*/ 	.word	0x000000ff
        /*0168*/ 	.word	0x00000038
        /*016c*/ 	.short	0x0100
        /*016e*/ 	.byte	0x04
	.zero		1


	//   ....[8]....
        /*0170*/ 	.word	0x000008d0
        /*0174*/ 	.word	0x000000ff
        /*0178*/ 	.word	0x00000040
        /*017c*/ 	.short	0x0100
        /*017e*/ 	.byte	0x06
	.zero		1


	//   ....[9]....
        /*0180*/ 	.word	0x000008e0
        /*0184*/ 	.word	0x000000ff
        /*0188*/ 	.word	0x00000048
        /*018c*/ 	.short	0x0100
        /*018e*/ 	.byte	0x06
	.zero		1


	//   ....[10]....
        /*0190*/ 	.word	0x00000a20
        /*0194*/ 	.word	0x000000ff
        /*0198*/ 	.word	0x00000050
        /*019c*/ 	.short	0x0100
        /*019e*/ 	.byte	0x06
	.zero		1


	//   ....[11]....
        /*01a0*/ 	.word	0x00000a30
        /*01a4*/ 	.word	0x000000ff
        /*01a8*/ 	.word	0x00000060
        /*01ac*/ 	.short	0x0100
        /*01ae*/ 	.byte	0x06
	.zero		1


	//   ....[12]....
        /*01b0*/ 	.word	0x00000a40
        /*01b4*/ 	.word	0x000000ff
        /*01b8*/ 	.word	0x00000058
        /*01bc*/ 	.short	0x0100
        /*01be*/ 	.byte	0x06
	.zero		1


	//   ....[13]....
        /*01c0*/ 	.word	0x00000a50
        /*01c4*/ 	.word	0x000000ff
        /*01c8*/ 	.word	0x00000068
        /*01cc*/ 	.short	0x0100
        /*01ce*/ 	.byte	0x06
	.zero		1


	//   ....[14]....
        /*01d0*/ 	.word	0x00000b80
        /*01d4*/ 	.word	0x000000ff
        /*01d8*/ 	.word	0x00000070
        /*01dc*/ 	.short	0x0100
        /*01de*/ 	.byte	0x04
	.zero		1


	//   ....[15]....
        /*01e0*/ 	.word	0x00000b90
        /*01e4*/ 	.word	0x000000ff
        /*01e8*/ 	.word	0x00000090
        /*01ec*/ 	.short	0x0100
        /*01ee*/ 	.byte	0x04
	.zero		1


	//   ....[16]....
        /*01f0*/ 	.word	0x00000ba0
        /*01f4*/ 	.word	0x000000ff
        /*01f8*/ 	.word	0x00000078
        /*01fc*/ 	.short	0x0100
        /*01fe*/ 	.byte	0x04
	.zero		1


	//   ....[17]....
        /*0200*/ 	.word	0x00000bb0
        /*0204*/ 	.word	0x000000ff
        /*0208*/ 	.word	0x00000098
        /*020c*/ 	.short	0x0100
        /*020e*/ 	.byte	0x04
	.zero		1


	//   ....[18]....
        /*0210*/ 	.word	0x00000bc0
        /*0214*/ 	.word	0x000000ff
        /*0218*/ 	.word	0x00000080
        /*021c*/ 	.short	0x0100
        /*021e*/ 	.byte	0x04
	.zero		1


	//   ....[19]....
        /*0220*/ 	.word	0x00000bd0
        /*0224*/ 	.word	0x000000ff
        /*0228*/ 	.word	0x000000a0
        /*022c*/ 	.short	0x0100
        /*022e*/ 	.byte	0x04
	.zero		1


	//   ....[20]....
        /*0230*/ 	.word	0x00000be0
        /*0234*/ 	.word	0x000000ff
        /*0238*/ 	.word	0x00000088
        /*023c*/ 	.short	0x0100
        /*023e*/ 	.byte	0x04
	.zero		1


	//   ....[21]....
        /*0240*/ 	.word	0x00000bf0
        /*0244*/ 	.word	0x000000ff
        /*0248*/ 	.word	0x000000a8
        /*024c*/ 	.short	0x0100
        /*024e*/ 	.byte	0x04
	.zero		1


	//   ....[22]....
        /*0250*/ 	.word	0x00000cf0
        /*0254*/ 	.word	0x000000ff
        /*0258*/ 	.word	0x000000b0
        /*025c*/ 	.short	0x0100
        /*025e*/ 	.byte	0x04
	.zero		1


	//   ....[23]....
        /*0260*/ 	.word	0x00000d00
        /*0264*/ 	.word	0x000000ff
        /*0268*/ 	.word	0x000000c0
        /*026c*/ 	.short	0x0100
        /*026e*/ 	.byte	0x04
	.zero		1


	//   ....[24]....
        /*0270*/ 	.word	0x00000d10
        /*0274*/ 	.word	0x000000ff
        /*0278*/ 	.word	0x000000b8
        /*027c*/ 	.short	0x0100
        /*027e*/ 	.byte	0x04
	.zero		1


	//   ....[25]....
        /*0280*/ 	.word	0x00000d20
        /*0284*/ 	.word	0x000000ff
        /*0288*/ 	.word	0x000000c8
        /*028c*/ 	.short	0x0100
        /*028e*/ 	.byte	0x04
	.zero		1


	//   ....[26]....
        /*0290*/ 	.word	0x00000e20
        /*0294*/ 	.word	0x000000ff
        /*0298*/ 	.word	0x000000d0
        /*029c*/ 	.short	0x0100
        /*029e*/ 	.byte	0x06
	.zero		1


	//   ....[27]....
        /*02a0*/ 	.word	0x00001a00
        /*02a4*/ 	.word	0x00000000
        /*02a8*/ 	.word	0x000000c0
        /*02ac*/ 	.short	0x010a
        /*02ae*/ 	.byte	0xff
	.zero		1


	//   ....[28]....
        /*02b0*/ 	.word	0x00001a30
        /*02b4*/ 	.word	0x00000000
        /*02b8*/ 	.word	0x000000b0
        /*02bc*/ 	.short	0x0101
        /*02be*/ 	.byte	0xff
	.zero		1


	//   ....[29]....
        /*02c0*/ 	.word	0x00001ad0
        /*02c4*/ 	.word	0x000000ff
        /*02c8*/ 	.word	0x00000018
        /*02cc*/ 	.short	0x010a
        /*02ce*/ 	.byte	0x04
	.zero		1


	//   ....[30]....
        /*02d0*/ 	.word	0x00001ba0
        /*02d4*/ 	.word	0x000000ff
        /*02d8*/ 	.word	0x00000018
        /*02dc*/ 	.short	0x010a
        /*02de*/ 	.byte	0x21
	.zero		1


	//   ....[31]....
        /*02e0*/ 	.word	0x00001d50
        /*02e4*/ 	.word	0x000000ff
        /*02e8*/ 	.word	0x00000018
        /*02ec*/ 	.short	0x010a
        /*02ee*/ 	.byte	0x05
	.zero		1


	//   ....[32]....
        /*02f0*/ 	.word	0x00001e60
        /*02f4*/ 	.word	0x000000ff
        /*02f8*/ 	.word	0x00000048
        /*02fc*/ 	.short	0x0101
        /*02fe*/ 	.byte	0x0d
	.zero		1


	//   ....[33]....
        /*0300*/ 	.word	0x00001e80
        /*0304*/ 	.word	0x000000ff
        /*0308*/ 	.word	0x00000018
        /*030c*/ 	.short	0x010a
        /*030e*/ 	.byte	0x04
	.zero		1


	//   ....[34]....
        /*0310*/ 	.word	0x00001f00
        /*0314*/ 	.word	0x000000ff
        /*0318*/ 	.word	0x00000018
        /*031c*/ 	.short	0x010a
        /*031e*/ 	.byte	0x11
	.zero		1


	//   ....[35]....
        /*0320*/ 	.word	0x000020a0
        /*0324*/ 	.word	0x000000ff
        /*0328*/ 	.word	0x00000018
        /*032c*/ 	.short	0x010a
        /*032e*/ 	.byte	0x05
	.zero		1


	//   ....[36]....
        /*0330*/ 	.word	0x000021e0
        /*0334*/ 	.word	0x00000003
        /*0338*/ 	.word	0x00000050
        /*033c*/ 	.short	0x010a
        /*033e*/ 	.byte	0xff
	.zero		1


	//   ....[37]....
        /*0340*/ 	.word	0x00002330
        /*0344*/ 	.word	0x00000000
        /*0348*/ 	.word	0x00000000
        /*034c*/ 	.short	0x0101
        /*034e*/ 	.byte	0xff
	.zero		1


	//   ....[38]....
        /*0350*/ 	.word	0x000028d0
        /*0354*/ 	.word	0x000000ff
        /*0358*/ 	.word	0x00000000
        /*035c*/ 	.short	0x010a
        /*035e*/ 	.byte	0x04
	.zero		1


	//   ....[39]....
        /*0360*/ 	.word	0x00002960
        /*0364*/ 	.word	0x000000ff
        /*0368*/ 	.word	0x00000000
        /*036c*/ 	.short	0x010a
        /*036e*/ 	.byte	0x05
	.zero		1


	//   ....[40]....
        /*0370*/ 	.word	0x00002a00
        /*0374*/ 	.word	0x00000000
        /*0378*/ 	.word	0x00000000
        /*037c*/ 	.short	0x010a
        /*037e*/ 	.byte	0xff
	.zero		1


	//   ....[41]....
        /*0380*/ 	.word	0x00002b40
        /*0384*/ 	.word	0x00000002
        /*0388*/ 	.word	0x000000b0
        /*038c*/ 	.short	0x010a
        /*038e*/ 	.byte	0xff
	.zero		1


	//   ....[42]....
        /*0390*/ 	.word	0x00002bb0
        /*0394*/ 	.word	0x00000002
        /*0398*/ 	.word	0x00000000
        /*039c*/ 	.short	0x0101
        /*039e*/ 	.byte	0xff
	.zero		1


	//   ....[43]....
        /*03a0*/ 	.word	0x00002bd0
        /*03a4*/ 	.word	0x000000ff
        /*03a8*/ 	.word	0x00000060
        /*03ac*/ 	.short	0x010a
        /*03ae*/ 	.byte	0x04
	.zero		1


	//   ....[44]....
        /*03b0*/ 	.word	0x00002cf0
        /*03b4*/ 	.word	0x00000002
        /*03b8*/ 	.word	0x00000050
        /*03bc*/ 	.short	0x010a
        /*03be*/ 	.byte	0xff
	.zero		1


	//   ....[45]....
        /*03c0*/ 	.word	0x00002df0
        /*03c4*/ 	.word	0x00000002
        /*03c8*/ 	.word	0x00000000
        /*03cc*/ 	.short	0x0101
        /*03ce*/ 	.byte	0xff
	.zero		1


	//   ....[46]....
        /*03d0*/ 	.word	0x00002e80
        /*03d4*/ 	.word	0x000000ff
        /*03d8*/ 	.word	0x00000060
        /*03dc*/ 	.short	0x0106
        /*03de*/ 	.byte	0x04
	.zero		1


	//   ....[47]....
        /*03e0*/ 	.word	0x00002ea0
        /*03e4*/ 	.word	0x000000ff
        /*03e8*/ 	.word	0x00000060
        /*03ec*/ 	.short	0x010a
        /*03ee*/ 	.byte	0x04
	.zero		1


	//   ....[48]....
        /*03f0*/ 	.word	0x00002f30
        /*03f4*/ 	.word	0x000000ff
        /*03f8*/ 	.word	0x00000060
        /*03fc*/ 	.short	0x0106
        /*03fe*/ 	.byte	0x07
	.zero		1


	//   ....[49]....
        /*0400*/ 	.word	0x00002f70
        /*0404*/ 	.word	0x00000000
        /*0408*/ 	.word	0x00000060
        /*040c*/ 	.short	0x010a
        /*040e*/ 	.byte	0xff
	.zero		1


	//   ....[50]....
        /*0410*/ 	.word	0x000031c0
        /*0414*/ 	.word	0x000000ff
        /*0418*/ 	.word	0x00000008
        /*041c*/ 	.short	0x010a
        /*041e*/ 	.byte	0x05
	.zero		1


	//   ....[51]....
        /*0420*/ 	.word	0x000031e0
        /*0424*/ 	.word	0x000000ff
        /*0428*/ 	.word	0x00000008
        /*042c*/ 	.short	0x010a
        /*042e*/ 	.byte	0x05
	.zero		1


	//   ....[52]....
        /*0430*/ 	.word	0x00003370
        /*0434*/ 	.word	0x000000ff
        /*0438*/ 	.word	0x00000008
        /*043c*/ 	.short	0x010a
        /*043e*/ 	.byte	0x05
	.zero		1


	//   ....[53]....
        /*0440*/ 	.word	0x00003390
        /*0444*/ 	.word	0x000000ff
        /*0448*/ 	.word	0x00000008
        /*044c*/ 	.short	0x010a
        /*044e*/ 	.byte	0x05
	.zero		1


	//   ....[54]....
        /*0450*/ 	.word	0x00003450
        /*0454*/ 	.word	0x000000ff
        /*0458*/ 	.word	0x00000000
        /*045c*/ 	.short	0x0101
        /*045e*/ 	.byte	0x04
	.zero		1


	//   ....[55]....
        /*0460*/ 	.word	0x00003730
        /*0464*/ 	.word	0x00000000
        /*0468*/ 	.word	0x00000050
        /*046c*/ 	.short	0x010a
        /*046e*/ 	.byte	0xff
	.zero		1


	//   ....[56]....
        /*0470*/ 	.word	0x000037f0
        /*0474*/ 	.word	0x00000000
        /*0478*/ 	.word	0x00000000
        /*047c*/ 	.short	0x0101
        /*047e*/ 	.byte	0xff
	.zero		1


	//   ....[57]....
        /*0480*/ 	.word	0x000038a0
        /*0484*/ 	.word	0x000000ff
        /*0488*/ 	.word	0x00000000
        /*048c*/ 	.short	0x010a
        /*048e*/ 	.byte	0x04
	.zero		1


	//   ....[58]....
        /*0490*/ 	.word	0x000038b0
        /*0494*/ 	.word	0x000000ff
        /*0498*/ 	.word	0x00000090
        /*049c*/ 	.short	0x010a
        /*049e*/ 	.byte	0x13
	.zero		1


	//   ....[59]....
        /*04a0*/ 	.word	0x00003970
        /*04a4*/ 	.word	0x000000ff
        /*04a8*/ 	.word	0x00000000
        /*04ac*/ 	.short	0x010a
        /*04ae*/ 	.byte	0x06
	.zero		1


	//   ....[60]....
        /*04b0*/ 	.word	0x00003a90
        /*04b4*/ 	.word	0x000000ff
        /*04b8*/ 	.word	0x00000000
        /*04bc*/ 	.short	0x010a
        /*04be*/ 	.byte	0x04
	.zero		1


	//   ....[61]....
        /*04c0*/ 	.word	0x00003cb0
        /*04c4*/ 	.word	0x000000ff
        /*04c8*/ 	.word	0x00000000
        /*04cc*/ 	.short	0x010a
        /*04ce*/ 	.byte	0x04
	.zero		1


	//   ....[62]....
        /*04d0*/ 	.word	0x00003d40
        /*04d4*/ 	.word	0x000000ff
        /*04d8*/ 	.word	0x00000000
        /*04dc*/ 	.short	0x010a
        /*04de*/ 	.byte	0x05
	.zero		1


	//   ....[63]....
        /*04e0*/ 	.word	0x00003dd0
        /*04e4*/ 	.word	0x000000ff
        /*04e8*/ 	.word	0x00000000
        /*04ec*/ 	.short	0x010a
        /*04ee*/ 	.byte	0x05
	.zero		1


	//   ....[64]....
        /*04f0*/ 	.word	0x00003e70
        /*04f4*/ 	.word	0x00000000
        /*04f8*/ 	.word	0x00000000
        /*04fc*/ 	.short	0x010a
        /*04fe*/ 	.byte	0xff
	.zero		1


	//   ....[65]....
        /*0500*/ 	.word	0x00003eb0
        /*0504*/ 	.word	0x00000000
        /*0508*/ 	.word	0x00000000
        /*050c*/ 	.short	0x010a
        /*050e*/ 	.byte	0xff
	.zero		1


	//   ....[66]....
        /*0510*/ 	.word	0x00003f20
        /*0514*/ 	.word	0x000000ff
        /*0518*/ 	.word	0x00000000
        /*051c*/ 	.short	0x0101
        /*051e*/ 	.byte	0x04
	.zero		1


	//   ....[67]....
        /*0520*/ 	.word	0x00003f60
        /*0524*/ 	.word	0x000000ff
        /*0528*/ 	.word	0x000000d0
        /*052c*/ 	.short	0x010a
        /*052e*/ 	.byte	0x0d
	.zero		1


	//   ....[68]....
        /*0530*/ 	.word	0x00003fb0
        /*0534*/ 	.word	0x000000ff
        /*0538*/ 	.word	0x00000000
        /*053c*/ 	.short	0x0101
        /*053e*/ 	.byte	0x04
	.zero		1


	//   ....[69]....
        /*0540*/ 	.word	0x00004430
        /*0544*/ 	.word	0x00000007
        /*0548*/ 	.word	0x00000050
        /*054c*/ 	.short	0x010a
        /*054e*/ 	.byte	0xff
	.zero		1


	//   ....[70]....
        /*0550*/ 	.word	0x000045a0
        /*0554*/ 	.word	0x00000000
        /*0558*/ 	.word	0x00000000
        /*055c*/ 	.short	0x0101
        /*055e*/ 	.byte	0xff
	.zero		1


	//   ....[71]....
        /*0560*/ 	.word	0x00004a10
        /*0564*/ 	.word	0x000000ff
        /*0568*/ 	.word	0x00000048
        /*056c*/ 	.short	0x010a
        /*056e*/ 	.byte	0x11
	.zero		1


	//   ....[72]....
        /*0570*/ 	.word	0x00004b90
        /*0574*/ 	.word	0x000000ff
        /*0578*/ 	.word	0x00000038
        /*057c*/ 	.short	0x010a
        /*057e*/ 	.byte	0x11
	.zero		1


	//   ....[73]....
        /*0580*/ 	.word	0x00004da0
        /*0584*/ 	.word	0x000000ff
        /*0588*/ 	.word	0x00000030
        /*058c*/ 	.short	0x010b
        /*058e*/ 	.byte	0x11
	.zero		1


	//   ....[74]....
        /*0590*/ 	.word	0x00004db0
        /*0594*/ 	.word	0x000000ff
        /*0598*/ 	.word	0x00000000
        /*059c*/ 	.short	0x0101
        /*059e*/ 	.byte	0x1b
	.zero		1


	//   ....[75]....
        /*05a0*/ 	.word	0x00004df0
        /*05a4*/ 	.word	0x00000000
        /*05a8*/ 	.word	0x00000038
        /*05ac*/ 	.short	0x010a
        /*05ae*/ 	.byte	0xff
	.zero		1


	//   ....[76]....
        /*05b0*/ 	.word	0x00005110
        /*05b4*/ 	.word	0x00000003
        /*05b8*/ 	.word	0x00000050
        /*05bc*/ 	.short	0x010a
        /*05be*/ 	.byte	0xff
	.zero		1


	//   ....[77]....
        /*05c0*/ 	.word	0x00005290
        /*05c4*/ 	.word	0x00000000
        /*05c8*/ 	.word	0x00000000
        /*05cc*/ 	.short	0x0101
        /*05ce*/ 	.byte	0xff
	.zero		1


	//   ....[78]....
        /*05d0*/ 	.word	0x00005d20
        /*05d4*/ 	.word	0x000000ff
        /*05d8*/ 	.word	0x00000030
        /*05dc*/ 	.short	0x010a
        /*05de*/ 	.byte	0x2c
	.zero		1


	//   ....[79]....
        /*05e0*/ 	.word	0x00005d30
        /*05e4*/ 	.word	0x0000008f
        /*05e8*/ 	.word	0x00000070
        /*05ec*/ 	.short	0x010a
        /*05ee*/ 	.byte	0xff
	.zero		1


	//   ....[80]....
        /*05f0*/ 	.word	0x00005ec0
        /*05f4*/ 	.word	0x000000ff
        /*05f8*/ 	.word	0x00000030
        /*05fc*/ 	.short	0x010a
        /*05fe*/ 	.byte	0x2c
	.zero		1


	//   ....[81]....
        /*0600*/ 	.word	0x00005fd0
        /*0604*/ 	.word	0x000000ff
        /*0608*/ 	.word	0x00000000
        /*060c*/ 	.short	0x0101
        /*060e*/ 	.byte	0x04
	.zero		1


	//   ....[82]....
        /*0610*/ 	.word	0x00006030
        /*0614*/ 	.word	0x0000008f
        /*0618*/ 	.word	0x00000070
        /*061c*/ 	.short	0x010a
        /*061e*/ 	.byte	0xff
	.zero		1


	//   ....[83]....
        /*0620*/ 	.word	0x00006620
        /*0624*/ 	.word	0x0000008f
        /*0628*/ 	.word	0x00000000
        /*062c*/ 	.short	0x0101
        /*062e*/ 	.byte	0xff
	.zero		1


	//   ....[84]....
        /*0630*/ 	.word	0x00007480
        /*0634*/ 	.word	0x00000000
        /*0638*/ 	.word	0x000000c0
        /*063c*/ 	.short	0x010a
        /*063e*/ 	.byte	0xff
	.zero		1


	//   ....[85]....
        /*0640*/ 	.word	0x000074e0
        /*0644*/ 	.word	0x00000000
        /*0648*/ 	.word	0x00000018
        /*064c*/ 	.short	0x010a
        /*064e*/ 	.byte	0xff
	.zero		1


	//   ....[86]....
        /*0650*/ 	.word	0x00007540
        /*0654*/ 	.word	0x00000000
        /*0658*/ 	.word	0x00000018
        /*065c*/ 	.short	0x010a
        /*065e*/ 	.byte	0xff
	.zero		1


	//   ....[87]....
        /*0660*/ 	.word	0x00007590
        /*0664*/ 	.word	0x00000003
        /*0668*/ 	.word	0x00000050
        /*066c*/ 	.short	0x010a
        /*066e*/ 	.byte	0xff
	.zero		1


	//   ....[88]....
        /*0670*/ 	.word	0x000075f0
        /*0674*/ 	.word	0x00000000
        /*0678*/ 	.word	0x00000000
        /*067c*/ 	.short	0x010a
        /*067e*/ 	.byte	0xff
	.zero		1


	//   ....[89]....
        /*0680*/ 	.word	0x00007650
        /*0684*/ 	.word	0x00000000
        /*0688*/ 	.word	0x00000000
        /*068c*/ 	.short	0x010a
        /*068e*/ 	.byte	0xff
	.zero		1


	//   ....[90]....
        /*0690*/ 	.word	0x000076a0
        /*0694*/ 	.word	0x00000002
        /*0698*/ 	.word	0x000000b0
        /*069c*/ 	.short	0x010a
        /*069e*/ 	.byte	0xff
	.zero		1


	//   ....[91]....
        /*06a0*/ 	.word	0x00007700
        /*06a4*/ 	.word	0x00000002
        /*06a8*/ 	.word	0x00000060
        /*06ac*/ 	.short	0x010a
        /*06ae*/ 	.byte	0xff
	.zero		1


	//   ....[92]....
        /*06b0*/ 	.word	0x00007750
        /*06b4*/ 	.word	0x00000002
        /*06b8*/ 	.word	0x00000050
        /*06bc*/ 	.short	0x010a
        /*06be*/ 	.byte	0xff
	.zero		1


	//   ....[93]....
        /*06c0*/ 	.word	0x000077b0
        /*06c4*/ 	.word	0x00000000
        /*06c8*/ 	.word	0x00000060
        /*06cc*/ 	.short	0x010a
        /*06ce*/ 	.byte	0xff
	.zero		1


	//   ....[94]....
        /*06d0*/ 	.word	0x00007810
        /*06d4*/ 	.word	0x00000005
        /*06d8*/ 	.word	0x00000008
        /*06dc*/ 	.short	0x010a
        /*06de*/ 	.byte	0xff
	.zero		1


	//   ....[95]....
        /*06e0*/ 	.word	0x00007900
        /*06e4*/ 	.word	0x00000000
        /*06e8*/ 	.word	0x00000008
        /*06ec*/ 	.short	0x010a
        /*06ee*/ 	.byte	0xff
	.zero		1


	//   ....[96]....
        /*06f0*/ 	.word	0x00007950
        /*06f4*/ 	.word	0x00000000
        /*06f8*/ 	.word	0x00000050
        /*06fc*/ 	.short	0x010a
        /*06fe*/ 	.byte	0xff
	.zero		1


	//   ....[97]....
        /*0700*/ 	.word	0x000079b0
        /*0704*/ 	.word	0x00000000
        /*0708*/ 	.word	0x00000090
        /*070c*/ 	.short	0x010a
        /*070e*/ 	.byte	0xff
	.zero		1


	//   ....[98]....
        /*0710*/ 	.word	0x00007a10
        /*0714*/ 	.word	0x00000000
        /*0718*/ 	.word	0x00000000
        /*071c*/ 	.short	0x010a
        /*071e*/ 	.byte	0xff
	.zero		1


	//   ....[99]....
        /*0720*/ 	.word	0x00007a70
        /*0724*/ 	.word	0x00000000
        /*0728*/ 	.word	0x00000000
        /*072c*/ 	.short	0x010a
        /*072e*/ 	.byte	0xff
	.zero		1


	//   ....[100]....
        /*0730*/ 	.word	0x00007ad0
        /*0734*/ 	.word	0x00000000
        /*0738*/ 	.word	0x00000000
        /*073c*/ 	.short	0x010a
        /*073e*/ 	.byte	0xff
	.zero		1


	//   ....[101]....
        /*0740*/ 	.word	0x00007b30
        /*0744*/ 	.word	0x00000000
        /*0748*/ 	.word	0x00000000
        /*074c*/ 	.short	0x010a
        /*074e*/ 	.byte	0xff
	.zero		1


	//   ....[102]....
        /*0750*/ 	.word	0x00007b90
        /*0754*/ 	.word	0x00000000
        /*0758*/ 	.word	0x000000d0
        /*075c*/ 	.short	0x010a
        /*075e*/ 	.byte	0xff
	.zero		1


	//   ....[103]....
        /*0760*/ 	.word	0x00007be0
        /*0764*/ 	.word	0x00000007
        /*0768*/ 	.word	0x00000050
        /*076c*/ 	.short	0x010a
        /*076e*/ 	.byte	0xff
	.zero		1


	//   ....[104]....
        /*0770*/ 	.word	0x00007c40
        /*0774*/ 	.word	0x00000000
        /*0778*/ 	.word	0x00000048
        /*077c*/ 	.short	0x010a
        /*077e*/ 	.byte	0xff
	.zero		1


	//   ....[105]....
        /*0780*/ 	.word	0x00007ca0
        /*0784*/ 	.word	0x00000000
        /*0788*/ 	.word	0x00000038
        /*078c*/ 	.short	0x010a
        /*078e*/ 	.byte	0xff
	.zero		1


	//   ....[106]....
        /*0790*/ 	.word	0x00007cf0
        /*0794*/ 	.word	0x00000003
        /*0798*/ 	.word	0x00000050
        /*079c*/ 	.short	0x010a
        /*079e*/ 	.byte	0xff
	.zero		1


	//   ....[107]....
        /*07a0*/ 	.word	0x00007d50
        /*07a4*/ 	.word	0x00000000
        /*07a8*/ 	.word	0x00000030
        /*07ac*/ 	.short	0x010a
        /*07ae*/ 	.byte	0xff
	.zero		1


	//   ....[108]....
        /*07b0*/ 	.word	0x00007da0
        /*07b4*/ 	.word	0x0000008f
        /*07b8*/ 	.word	0x00000070
        /*07bc*/ 	.short	0x010a
        /*07be*/ 	.byte	0xff
	.zero		1


	//----- nvinfo : EIATTR_NUM_MBARRIERS
	.align		4
.L_47:
        /*07c0*/ 	.byte	0x03, 0x38
        /*07c2*/ 	.short	0x001b


	//----- nvinfo : EIATTR_EXIT_INSTR_OFFSETS
	.align		4
        /*07c4*/ 	.byte	0x04, 0x1c
        /*07c6*/ 	.short	(.L_49 - .L_48)


	//   ....[0]....
.L_48:
        /*07c8*/ 	.word	0x00002a30


	//   ....[1]....
        /*07cc*/ 	.word	0x00002f40


	//   ....[2]....
        /*07d0*/ 	.word	0x00002fa0


	//   ....[3]....
        /*07d4*/ 	.word	0x000041e0


	//   ....[4]....
        /*07d8*/ 	.word	0x00004e20


	//   ....[5]....
        /*07dc*/ 	.word	0x00004e60


	//   ....[6]....
        /*07e0*/ 	.word	0x00007470


	//----- nvinfo : EIATTR_MAX_THREADS
	.align		4
.L_49:
        /*07e4*/ 	.byte	0x04, 0x05
        /*07e6*/ 	.short	(.L_51 - .L_50)
.L_50:
        /*07e8*/ 	.word	0x00000100
        /*07ec*/ 	.word	0x00000001
        /*07f0*/ 	.word	0x00000001


	//----- nvinfo : EIATTR_CRS_STACK_SIZE
	.align		4
.L_51:
        /*07f4*/ 	.byte	0x04, 0x1e
        /*07f6*/ 	.short	(.L_53 - .L_52)
.L_52:
        /*07f8*/ 	.word	0x00000000


	//----- nvinfo : EIATTR_CBANK_PARAM_SIZE
	.align		4
.L_53:
        /*07fc*/ 	.byte	0x03, 0x19
        /*07fe*/ 	.short	0x0800


	//----- nvinfo : EIATTR_PARAM_CBANK
	.align		4
        /*0800*/ 	.byte	0x04, 0x0a
        /*0802*/ 	.short	(.L_55 - .L_54)
	.align		4
.L_54:
        /*0804*/ 	.word	index@(.nv.constant0._ZN7cutlass13device_kernelINS_4gemm6kernel13GemmUniversalIN4cute5tupleIJiiiiEEENS1_10collective13CollectiveMmaINS1_35MainloopSm100TmaUmmaWarpSpecializedILi3ELi2ELi4ENS5_IJNS4_1CILi2EEESB_NSA_ILi1EEEEEEEENS5_IJNSA_ILi256EEENSA_ILi64EEENSA_ILi32EEEEEENS_12float_e5m2_tENS5_IJlSC_lEEESJ_SK_NS4_8TiledMMAINS4_8MMA_AtomIJNS4_10MMA_TraitsINS4_25SM100_MMA_F8F6F4_2x1SM_SSEJSJ_SJ_fSF_SG_NS4_17integral_constantINS4_4UMMA5MajorELSR_0EEESS_NSP_INSQ_7ScaleInELST_0EEESU_EEEEEENS4_6LayoutINS5_IJSC_SC_SC_EEENS5_IJNSA_ILi0EEESZ_SZ_EEEEENS5_IJNS4_10UnderscoreES12_S12_EEEEENS4_28SM100_TMA_2SM_LOAD_MULTICASTENS4_14ComposedLayoutINS4_7SwizzleILi1ELi4ELi3EEENS4_18smem_ptr_flag_bitsILi8EEENSX_INS5_IJNSA_ILi8EEESH_EEENS5_IJSH_SC_EEEEEEEvNS4_8identityENS4_18SM100_TMA_2SM_LOADES1F_vS1G_EENS_8epilogue10collective18CollectiveEpilogueINS1J_23Sm100TmaWarpSpecializedILi1ELi1ELi64ELb0ELb0EEEJNS5_IJNSA_ILi128EEESG_SH_EEENS5_IJNSX_IS1O_SC_EENSX_ISG_SC_EEEEESJ_SK_SJ_SK_NS1J_6fusion15FusionCallbacksIS1N_NS1T_17LinearCombinationISJ_fSJ_fLNS_15FloatRoundStyleE2EEES1P_S1S_JEEENS4_5SM1004TMEM4LOAD26SM100_TMEM_LOAD_32dp32b64xENS4_13SM90_TMA_LOADENS16_INS17_ILi2ELi4ELi3EEES1A_NSX_INS5_IJS1B_SG_EEENS5_IJSG_SC_EEEEEEENS4_39AutoVectorizingCopyWithAssumedAlignmentILi128EEENS4_14SM90_TMA_STOREES28_S2A_S2A_EEEvvEEEEvNT_6ParamsE)
        /*0808*/ 	.short	0x0380
        /*080a*/ 	.short	0x0800


	//----- nvinfo : EIATTR_SW_WAR
	.align		4
.L_55:
        /*080c*/ 	.byte	0x04, 0x36
        /*080e*/ 	.short	(.L_57 - .L_56)
.L_56:
        /*0810*/ 	.word	0x00000008
.L_57:


//--------------------- .nv.callgraph             --------------------------
	.section	.nv.callgraph,"",@"SHT_CUDA_CALLGRAPH"
	.align	4
	.sectionentsize	8
	.align		4
        /*0000*/ 	.word	0x00000000
	.align		4
        /*0004*/ 	.word	0xffffffff
	.align		4
        /*0008*/ 	.word	index@(_ZN7cutlass13device_kernelINS_4gemm6kernel13GemmUniversalIN4cute5tupleIJiiiiEEENS1_10collective13CollectiveMmaINS1_35MainloopSm100TmaUmmaWarpSpecializedILi3ELi2ELi4ENS5_IJNS4_1CILi2EEESB_NSA_ILi1EEEEEEEENS5_IJNSA_ILi256EEENSA_ILi64EEENSA_ILi32EEEEEENS_12float_e5m2_tENS5_IJlSC_lEEESJ_SK_NS4_8TiledMMAINS4_8MMA_AtomIJNS4_10MMA_TraitsINS4_25SM100_MMA_F8F6F4_2x1SM_SSEJSJ_SJ_fSF_SG_NS4_17integral_constantINS4_4UMMA5MajorELSR_0EEESS_NSP_INSQ_7ScaleInELST_0EEESU_EEEEEENS4_6LayoutINS5_IJSC_SC_SC_EEENS5_IJNSA_ILi0EEESZ_SZ_EEEEENS5_IJNS4_10UnderscoreES12_S12_EEEEENS4_28SM100_TMA_2SM_LOAD_MULTICASTENS4_14ComposedLayoutINS4_7SwizzleILi1ELi4ELi3EEENS4_18smem_ptr_flag_bitsILi8EEENSX_INS5_IJNSA_ILi8EEESH_EEENS5_IJSH_SC_EEEEEEEvNS4_8identityENS4_18SM100_TMA_2SM_LOADES1F_vS1G_EENS_8epilogue10collective18CollectiveEpilogueINS1J_23Sm100TmaWarpSpecializedILi1ELi1ELi64ELb0ELb0EEEJNS5_IJNSA_ILi128EEESG_SH_EEENS5_IJNSX_IS1O_SC_EENSX_ISG_SC_EEEEESJ_SK_SJ_SK_NS1J_6fusion15FusionCallbacksIS1N_NS1T_17LinearCombinationISJ_fSJ_fLNS_15FloatRoundStyleE2EEES1P_S1S_JEEENS4_5SM1004TMEM4LOAD26SM100_TMEM_LOAD_32dp32b64xENS4_13SM90_TMA_LOADENS16_INS17_ILi2ELi4ELi3EEES1A_NSX_INS5_IJS1B_SG_EEENS5_IJSG_SC_EEEEEEENS4_39AutoVectorizingCopyWithAssumedAlignmentILi128EEENS4_14SM90_TMA_STOREES28_S2A_S2A_EEEvvEEEEvNT_6ParamsE)
	.align		4
        /*000c*/ 	.word	index@(__assertfail)
	.align		4
        /*0010*/ 	.word	0x00000000
	.align		4
        /*0014*/ 	.word	0xfffffffe
	.align		4
        /*0018*/ 	.word	0x00000000
	.align		4
        /*001c*/ 	.word	0xfffffffd
	.align		4
        /*0020*/ 	.word	0x00000000
	.align		4
        /*0024*/ 	.word	0xfffffffc


//--------------------- .nv.constant4             --------------------------
	.section	.nv.constant4,"a",@progbits
	.align	8
	.align		8
.nv.constant4:
        /*0000*/ 	.dword	__assertfail
	.align		8
        /*0008*/ 	.dword	__unnamed_1
	.align		8
        /*0010*/ 	.dword	__unnamed_2
	.align		8
        /*0018*/ 	.dword	_ZN39_INTERNAL_021cb986_4_k_cu_ecbedd03_86804cuda3std3__45__cpo5beginE
	.align		8
        /*0020*/ 	.dword	_ZN39_INTERNAL_021cb986_4_k_cu_ecbedd03_86804cuda3std3__45__cpo3endE
	.align		8
        /*0028*/ 	.dword	_ZN39_INTERNAL_021cb986_4_k_cu_ecbedd03_86804cuda3std3__45__cpo6cbeginE
	.align		8
        /*0030*/ 	.dword	_ZN39_INTERNAL_021cb986_4_k_cu_ecbedd03_86804cuda3std3__45__cpo4cendE
	.align		8
        /*0038*/ 	.dword	_ZN39_INTERNAL_021cb986_4_k_cu_ecbedd03_86804cuda3std3__441_GLOBAL__N__021cb986_4_k_cu_ecbedd03_86806ignoreE
	.align		8
        /*0040*/ 	.dword	_ZN39_INTERNAL_021cb986_4_k_cu_ecbedd03_86804cuda3std3__419piecewise_constructE
	.align		8
        /*0048*/ 	.dword	_ZN39_INTERNAL_021cb986_4_k_cu_ecbedd03_86804cuda3std3__48in_placeE
	.align		8
        /*0050*/ 	.dword	_ZN39_INTERNAL_021cb986_4_k_cu_ecbedd03_86804cuda3std6ranges3__45__cpo4swapE
	.align		8
        /*0058*/ 	.dword	_ZN39_INTERNAL_021cb986_4_k_cu_ecbedd03_86804cuda3std6ranges3__45__cpo9iter_moveE
	.align		8
        /*0060*/ 	.dword	_ZN39_INTERNAL_021cb986_4_k_cu_ecbedd03_86804cute7productE
	.align		8
        /*0068*/ 	.dword	_ZN39_INTERNAL_021cb986_4_k_cu_ecbedd03_86804cute1_E
	.align		8
        /*0070*/ 	.dword	$str$25
	.align		8
        /*0078*/ 	.dword	$str$26
	.align		8
        /*0080*/ 	.dword	$str$27
	.align		8
        /*0088*/ 	.dword	$str$28


//--------------------- .text._ZN7cutlass13device_kernelINS_4gemm6kernel13GemmUniversalIN4cute5tupleIJiiiiEEENS1_10collective13CollectiveMmaINS1_35MainloopSm100TmaUmmaWarpSpecializedILi3ELi2ELi4ENS5_IJNS4_1CILi2EEESB_NSA_ILi1EEEEEEEENS5_IJNSA_ILi256EEENSA_ILi64EEENSA_ILi32EEEEEENS_12float_e5m2_tENS5_IJlSC_lEEESJ_SK_NS4_8TiledMMAINS4_8MMA_AtomIJNS4_10MMA_TraitsINS4_25SM100_MMA_F8F6F4_2x1SM_SSEJSJ_SJ_fSF_SG_NS4_17integral_constantINS4_4UMMA5MajorELSR_0EEESS_NSP_INSQ_7ScaleInELST_0EEESU_EEEEEENS4_6LayoutINS5_IJSC_SC_SC_EEENS5_IJNSA_ILi0EEESZ_SZ_EEEEENS5_IJNS4_10UnderscoreES12_S12_EEEEENS4_28SM100_TMA_2SM_LOAD_MULTICASTENS4_14ComposedLayoutINS4_7SwizzleILi1ELi4ELi3EEENS4_18smem_ptr_flag_bitsILi8EEENSX_INS5_IJNSA_ILi8EEESH_EEENS5_IJSH_SC_EEEEEEEvNS4_8identityENS4_18SM100_TMA_2SM_LOADES1F_vS1G_EENS_8epilogue10collective18CollectiveEpilogueINS1J_23Sm100TmaWarpSpecializedILi1ELi1ELi64ELb0ELb0EEEJNS5_IJNSA_ILi128EEESG_SH_EEENS5_IJNSX_IS1O_SC_EENSX_ISG_SC_EEEEESJ_SK_SJ_SK_NS1J_6fusion15FusionCallbacksIS1N_NS1T_17LinearCombinationISJ_fSJ_fLNS_15FloatRoundStyleE2EEES1P_S1S_JEEENS4_5SM1004TMEM4LOAD26SM100_TMEM_LOAD_32dp32b64xENS4_13SM90_TMA_LOADENS16_INS17_ILi2ELi4ELi3EEES1A_NSX_INS5_IJS1B_SG_EEENS5_IJSG_SC_EEEEEEENS4_39AutoVectorizingCopyWithAssumedAlignmentILi128EEENS4_14SM90_TMA_STOREES28_S2A_S2A_EEEvvEEEEvNT_6ParamsE --------------------------
	.section	.text._ZN7cutlass13device_kernelINS_4gemm6kernel13GemmUniversalIN4cute5tupleIJiiiiEEENS1_10collective13CollectiveMmaINS1_35MainloopSm100TmaUmmaWarpSpecializedILi3ELi2ELi4ENS5_IJNS4_1CILi2EEESB_NSA_ILi1EEEEEEEENS5_IJNSA_ILi256EEENSA_ILi64EEENSA_ILi32EEEEEENS_12float_e5m2_tENS5_IJlSC_lEEESJ_SK_NS4_8TiledMMAINS4_8MMA_AtomIJNS4_10MMA_TraitsINS4_25SM100_MMA_F8F6F4_2x1SM_SSEJSJ_SJ_fSF_SG_NS4_17integral_constantINS4_4UMMA5MajorELSR_0EEESS_NSP_INSQ_7ScaleInELST_0EEESU_EEEEEENS4_6LayoutINS5_IJSC_SC_SC_EEENS5_IJNSA_ILi0EEESZ_SZ_EEEEENS5_IJNS4_10UnderscoreES12_S12_EEEEENS4_28SM100_TMA_2SM_LOAD_MULTICASTENS4_14ComposedLayoutINS4_7SwizzleILi1ELi4ELi3EEENS4_18smem_ptr_flag_bitsILi8EEENSX_INS5_IJNSA_ILi8EEESH_EEENS5_IJSH_SC_EEEEEEEvNS4_8identityENS4_18SM100_TMA_2SM_LOADES1F_vS1G_EENS_8epilogue10collective18CollectiveEpilogueINS1J_23Sm100TmaWarpSpecializedILi1ELi1ELi64ELb0ELb0EEEJNS5_IJNSA_ILi128EEESG_SH_EEENS5_IJNSX_IS1O_SC_EENSX_ISG_SC_EEEEESJ_SK_SJ_SK_NS1J_6fusion15FusionCallbacksIS1N_NS1T_17LinearCombinationISJ_fSJ_fLNS_15FloatRoundStyleE2EEES1P_S1S_JEEENS4_5SM1004TMEM4LOAD26SM100_TMEM_LOAD_32dp32b64xENS4_13SM90_TMA_LOADENS16_INS17_ILi2ELi4ELi3EEES1A_NSX_INS5_IJS1B_SG_EEENS5_IJSG_SC_EEEEEEENS4_39AutoVectorizingCopyWithAssumedAlignmentILi128EEENS4_14SM90_TMA_STOREES28_S2A_S2A_EEEvvEEEEvNT_6ParamsE,"ax",@progbits
	.align	128
.text._ZN7cutlass13device_kernelINS_4gemm6kernel13GemmUniversalIN4cute5tupleIJiiiiEEENS1_10collective13CollectiveMmaINS1_35MainloopSm100TmaUmmaWarpSpecializedILi3ELi2ELi4ENS5_IJNS4_1CILi2EEESB_NSA_ILi1EEEEEEEENS5_IJNSA_ILi256EEENSA_ILi64EEENSA_ILi32EEEEEENS_12float_e5m2_tENS5_IJlSC_lEEESJ_SK_NS4_8TiledMMAINS4_8MMA_AtomIJNS4_10MMA_TraitsINS4_25SM100_MMA_F8F6F4_2x1SM_SSEJSJ_SJ_fSF_SG_NS4_17integral_constantINS4_4UMMA5MajorELSR_0EEESS_NSP_INSQ_7ScaleInELST_0EEESU_EEEEEENS4_6LayoutINS5_IJSC_SC_SC_EEENS5_IJNSA_ILi0EEESZ_SZ_EEEEENS5_IJNS4_10UnderscoreES12_S12_EEEEENS4_28SM100_TMA_2SM_LOAD_MULTICASTENS4_14ComposedLayoutINS4_7SwizzleILi1ELi4ELi3EEENS4_18smem_ptr_flag_bitsILi8EEENSX_INS5_IJNSA_ILi8EEESH_EEENS5_IJSH_SC_EEEEEEEvNS4_8identityENS4_18SM100_TMA_2SM_LOADES1F_vS1G_EENS_8epilogue10collective18CollectiveEpilogueINS1J_23Sm100TmaWarpSpecializedILi1ELi1ELi64ELb0ELb0EEEJNS5_IJNSA_ILi128EEESG_SH_EEENS5_IJNSX_IS1O_SC_EENSX_ISG_SC_EEEEESJ_SK_SJ_SK_NS1J_6fusion15FusionCallbacksIS1N_NS1T_17LinearCombinationISJ_fSJ_fLNS_15FloatRoundStyleE2EEES1P_S1S_JEEENS4_5SM1004TMEM4LOAD26SM100_TMEM_LOAD_32dp32b64xENS4_13SM90_TMA_LOADENS16_INS17_ILi2ELi4ELi3EEES1A_NSX_INS5_IJS1B_SG_EEENS5_IJSG_SC_EEEEEEENS4_39AutoVectorizingCopyWithAssumedAlignmentILi128EEENS4_14SM90_TMA_STOREES28_S2A_S2A_EEEvvEEEEvNT_6ParamsE:
        .type           _ZN7cutlass13device_kernelINS_4gemm6kernel13GemmUniversalIN4cute5tupleIJiiiiEEENS1_10collective13CollectiveMmaINS1_35MainloopSm100TmaUmmaWarpSpecializedILi3ELi2ELi4ENS5_IJNS4_1CILi2EEESB_NSA_ILi1EEEEEEEENS5_IJNSA_ILi256EEENSA_ILi64EEENSA_ILi32EEEEEENS_12float_e5m2_tENS5_IJlSC_lEEESJ_SK_NS4_8TiledMMAINS4_8MMA_AtomIJNS4_10MMA_TraitsINS4_25SM100_MMA_F8F6F4_2x1SM_SSEJSJ_SJ_fSF_SG_NS4_17integral_constantINS4_4UMMA5MajorELSR_0EEESS_NSP_INSQ_7ScaleInELST_0EEESU_EEEEEENS4_6LayoutINS5_IJSC_SC_SC_EEENS5_IJNSA_ILi0EEESZ_SZ_EEEEENS5_IJNS4_10UnderscoreES12_S12_EEEEENS4_28SM100_TMA_2SM_LOAD_MULTICASTENS4_14ComposedLayoutINS4_7SwizzleILi1ELi4ELi3EEENS4_18smem_ptr_flag_bitsILi8EEENSX_INS5_IJNSA_ILi8EEESH_EEENS5_IJSH_SC_EEEEEEEvNS4_8identityENS4_18SM100_TMA_2SM_LOADES1F_vS1G_EENS_8epilogue10collective18CollectiveEpilogueINS1J_23Sm100TmaWarpSpecializedILi1ELi1ELi64ELb0ELb0EEEJNS5_IJNSA_ILi128EEESG_SH_EEENS5_IJNSX_IS1O_SC_EENSX_ISG_SC_EEEEESJ_SK_SJ_SK_NS1J_6fusion15FusionCallbacksIS1N_NS1T_17LinearCombinationISJ_fSJ_fLNS_15FloatRoundStyleE2EEES1P_S1S_JEEENS4_5SM1004TMEM4LOAD26SM100_TMEM_LOAD_32dp32b64xENS4_13SM90_TMA_LOADENS16_INS17_ILi2ELi4ELi3EEES1A_NSX_INS5_IJS1B_SG_EEENS5_IJSG_SC_EEEEEEENS4_39AutoVectorizingCopyWithAssumedAlignmentILi128EEENS4_14SM90_TMA_STOREES28_S2A_S2A_EEEvvEEEEvNT_6ParamsE,@function
        .size           _ZN7cutlass13device_kernelINS_4gemm6kernel13GemmUniversalIN4cute5tupleIJiiiiEEENS1_10collective13CollectiveMmaINS1_35MainloopSm100TmaUmmaWarpSpecializedILi3ELi2ELi4ENS5_IJNS4_1CILi2EEESB_NSA_ILi1EEEEEEEENS5_IJNSA_ILi256EEENSA_ILi64EEENSA_ILi32EEEEEENS_12float_e5m2_tENS5_IJlSC_lEEESJ_SK_NS4_8TiledMMAINS4_8MMA_AtomIJNS4_10MMA_TraitsINS4_25SM100_MMA_F8F6F4_2x1SM_SSEJSJ_SJ_fSF_SG_NS4_17integral_constantINS4_4UMMA5MajorELSR_0EEESS_NSP_INSQ_7ScaleInELST_0EEESU_EEEEEENS4_6LayoutINS5_IJSC_SC_SC_EEENS5_IJNSA_ILi0EEESZ_SZ_EEEEENS5_IJNS4_10UnderscoreES12_S12_EEEEENS4_28SM100_TMA_2SM_LOAD_MULTICASTENS4_14ComposedLayoutINS4_7SwizzleILi1ELi4ELi3EEENS4_18smem_ptr_flag_bitsILi8EEENSX_INS5_IJNSA_ILi8EEESH_EEENS5_IJSH_SC_EEEEEEEvNS4_8identityENS4_18SM100_TMA_2SM_LOADES1F_vS1G_EENS_8epilogue10collective18CollectiveEpilogueINS1J_23Sm100TmaWarpSpecializedILi1ELi1ELi64ELb0ELb0EEEJNS5_IJNSA_ILi128EEESG_SH_EEENS5_IJNSX_IS1O_SC_EENSX_ISG_SC_EEEEESJ_SK_SJ_SK_NS1J_6fusion15FusionCallbacksIS1N_NS1T_17LinearCombinationISJ_fSJ_fLNS_15FloatRoundStyleE2EEES1P_S1S_JEEENS4_5SM1004TMEM4LOAD26SM100_TMEM_LOAD_32dp32b64xENS4_13SM90_TMA_LOADENS16_INS17_ILi2ELi4ELi3EEES1A_NSX_INS5_IJS1B_SG_EEENS5_IJSG_SC_EEEEEEENS4_39AutoVectorizingCopyWithAssumedAlignmentILi128EEENS4_14SM90_TMA_STOREES28_S2A_S2A_EEEvvEEEEvNT_6ParamsE,(.L_x_146 - _ZN7cutlass13device_kernelINS_4gemm6kernel13GemmUniversalIN4cute5tupleIJiiiiEEENS1_10collective13CollectiveMmaINS1_35MainloopSm100TmaUmmaWarpSpecializedILi3ELi2ELi4ENS5_IJNS4_1CILi2EEESB_NSA_ILi1EEEEEEEENS5_IJNSA_ILi256EEENSA_ILi64EEENSA_ILi32EEEEEENS_12float_e5m2_tENS5_IJlSC_lEEESJ_SK_NS4_8TiledMMAINS4_8MMA_AtomIJNS4_10MMA_TraitsINS4_25SM100_MMA_F8F6F4_2x1SM_SSEJSJ_SJ_fSF_SG_NS4_17integral_constantINS4_4UMMA5MajorELSR_0EEESS_NSP_INSQ_7ScaleInELST_0EEESU_EEEEEENS4_6LayoutINS5_IJSC_SC_SC_EEENS5_IJNSA_ILi0EEESZ_SZ_EEEEENS5_IJNS4_10UnderscoreES12_S12_EEEEENS4_28SM100_TMA_2SM_LOAD_MULTICASTENS4_14ComposedLayoutINS4_7SwizzleILi1ELi4ELi3EEENS4_18smem_ptr_flag_bitsILi8EEENSX_INS5_IJNSA_ILi8EEESH_EEENS5_IJSH_SC_EEEEEEEvNS4_8identityENS4_18SM100_TMA_2SM_LOADES1F_vS1G_EENS_8epilogue10collective18CollectiveEpilogueINS1J_23Sm100TmaWarpSpecializedILi1ELi1ELi64ELb0ELb0EEEJNS5_IJNSA_ILi128EEESG_SH_EEENS5_IJNSX_IS1O_SC_EENSX_ISG_SC_EEEEESJ_SK_SJ_SK_NS1J_6fusion15FusionCallbacksIS1N_NS1T_17LinearCombinationISJ_fSJ_fLNS_15FloatRoundStyleE2EEES1P_S1S_JEEENS4_5SM1004TMEM4LOAD26SM100_TMEM_LOAD_32dp32b64xENS4_13SM90_TMA_LOADENS16_INS17_ILi2ELi4ELi3EEES1A_NSX_INS5_IJS1B_SG_EEENS5_IJSG_SC_EEEEEEENS4_39AutoVectorizingCopyWithAssumedAlignmentILi128EEENS4_14SM90_TMA_STOREES28_S2A_S2A_EEEvvEEEEvNT_6ParamsE)
        .other          _ZN7cutlass13device_kernelINS_4gemm6kernel13GemmUniversalIN4cute5tupleIJiiiiEEENS1_10collective13CollectiveMmaINS1_35MainloopSm100TmaUmmaWarpSpecializedILi3ELi2ELi4ENS5_IJNS4_1CILi2EEESB_NSA_ILi1EEEEEEEENS5_IJNSA_ILi256EEENSA_ILi64EEENSA_ILi32EEEEEENS_12float_e5m2_tENS5_IJlSC_lEEESJ_SK_NS4_8TiledMMAINS4_8MMA_AtomIJNS4_10MMA_TraitsINS4_25SM100_MMA_F8F6F4_2x1SM_SSEJSJ_SJ_fSF_SG_NS4_17integral_constantINS4_4UMMA5MajorELSR_0EEESS_NSP_INSQ_7ScaleInELST_0EEESU_EEEEEENS4_6LayoutINS5_IJSC_SC_SC_EEENS5_IJNSA_ILi0EEESZ_SZ_EEEEENS5_IJNS4_10UnderscoreES12_S12_EEEEENS4_28SM100_TMA_2SM_LOAD_MULTICASTENS4_14ComposedLayoutINS4_7SwizzleILi1ELi4ELi3EEENS4_18smem_ptr_flag_bitsILi8EEENSX_INS5_IJNSA_ILi8EEESH_EEENS5_IJSH_SC_EEEEEEEvNS4_8identityENS4_18SM100_TMA_2SM_LOADES1F_vS1G_EENS_8epilogue10collective18CollectiveEpilogueINS1J_23Sm100TmaWarpSpecializedILi1ELi1ELi64ELb0ELb0EEEJNS5_IJNSA_ILi128EEESG_SH_EEENS5_IJNSX_IS1O_SC_EENSX_ISG_SC_EEEEESJ_SK_SJ_SK_NS1J_6fusion15FusionCallbacksIS1N_NS1T_17LinearCombinationISJ_fSJ_fLNS_15FloatRoundStyleE2EEES1P_S1S_JEEENS4_5SM1004TMEM4LOAD26SM100_TMEM_LOAD_32dp32b64xENS4_13SM90_TMA_LOADENS16_INS17_ILi2ELi4ELi3EEES1A_NSX_INS5_IJS1B_SG_EEENS5_IJSG_SC_EEEEEEENS4_39AutoVectorizingCopyWithAssumedAlignmentILi128EEENS4_14SM90_TMA_STOREES28_S2A_S2A_EEEvvEEEEvNT_6ParamsE,@"STO_CUDA_ENTRY STV_DEFAULT"
_ZN7cutlass13device_kernelINS_4gemm6kernel13GemmUniversalIN4cute5tupleIJiiiiEEENS1_10collective13CollectiveMmaINS1_35MainloopSm100TmaUmmaWarpSpecializedILi3ELi2ELi4ENS5_IJNS4_1CILi2EEESB_NSA_ILi1EEEEEEEENS5_IJNSA_ILi256EEENSA_ILi64EEENSA_ILi32EEEEEENS_12float_e5m2_tENS5_IJlSC_lEEESJ_SK_NS4_8TiledMMAINS4_8MMA_AtomIJNS4_10MMA_TraitsINS4_25SM100_MMA_F8F6F4_2x1SM_SSEJSJ_SJ_fSF_SG_NS4_17integral_constantINS4_4UMMA5MajorELSR_0EEESS_NSP_INSQ_7ScaleInELST_0EEESU_EEEEEENS4_6LayoutINS5_IJSC_SC_SC_EEENS5_IJNSA_ILi0EEESZ_SZ_EEEEENS5_IJNS4_10UnderscoreES12_S12_EEEEENS4_28SM100_TMA_2SM_LOAD_MULTICASTENS4_14ComposedLayoutINS4_7SwizzleILi1ELi4ELi3EEENS4_18smem_ptr_flag_bitsILi8EEENSX_INS5_IJNSA_ILi8EEESH_EEENS5_IJSH_SC_EEEEEEEvNS4_8identityENS4_18SM100_TMA_2SM_LOADES1F_vS1G_EENS_8epilogue10collective18CollectiveEpilogueINS1J_23Sm100TmaWarpSpecializedILi1ELi1ELi64ELb0ELb0EEEJNS5_IJNSA_ILi128EEESG_SH_EEENS5_IJNSX_IS1O_SC_EENSX_ISG_SC_EEEEESJ_SK_SJ_SK_NS1J_6fusion15FusionCallbacksIS1N_NS1T_17LinearCombinationISJ_fSJ_fLNS_15FloatRoundStyleE2EEES1P_S1S_JEEENS4_5SM1004TMEM4LOAD26SM100_TMEM_LOAD_32dp32b64xENS4_13SM90_TMA_LOADENS16_INS17_ILi2ELi4ELi3EEES1A_NSX_INS5_IJS1B_SG_EEENS5_IJSG_SC_EEEEEEENS4_39AutoVectorizingCopyWithAssumedAlignmentILi128EEENS4_14SM90_TMA_STOREES28_S2A_S2A_EEEvvEEEEvNT_6ParamsE:
[----:B------:R-:W1:Y:S01]  /*0000*/  LDC R1, c[0x0][0x37c] ;  /* 0x0000df00ff017b82 */ /* 0x000e620000000800 */
[----:B------:R-:W2:Y:S01]  /*0010*/  S2R R131, SR_TID.X ;  /* 0x0000000000837919 */ /* 0x000ea20000002100 */
[----:B------:R-:W3:Y:S06]  /*0020*/  LDCU.64 UR8, c[0x0][0x890] ;  /* 0x00011200ff0877ac */ /* 0x000eec0008000a00 */
[----:B------:R-:W4:Y:S01]  /*0030*/  S2UR UR4, SR_CgaCtaId ;  /* 0x00000000000479c3 */ /* 0x000f220000008800 */
[----:B------:R-:W-:Y:S02]  /*0040*/  PRMT R141, RZ, 0x7610, R141 ;  /* 0x00007610ff8d7816 */ /* 0x000fe4000000008d */
[----:B------:R-:W-:Y:S01]  /*0050*/  ELECT P1, URZ, PT ;  /* 0x0000000000ff782f */ /* 0x000fe20003820000 */
[----:B---3--:R-:W-:-:S04]  /*0060*/  UISETP.NE.U32.AND UP0, UPT, UR8, URZ, UPT ;  /* 0x000000ff0800728c */ /* 0x008fc8000bf05070 */
[----:B------:R-:W-:Y:S02]  /*0070*/  UISETP.NE.AND.EX UP0, UPT, UR9, URZ, UPT, UP0 ;  /* 0x000000ff0900728c */ /* 0x000fe4000bf05300 */
[----:B----4-:R-:W-:Y:S02]  /*0080*/  ULOP3.LUT UR27, UR4, 0x1, URZ, 0xc0, !UPT ;  /* 0x00000001041b7892 */ /* 0x010fe4000f8ec0ff */
[----:B------:R-:W-:Y:S01]  /*0090*/  ULOP3.LUT UR29, UR4, 0x1, URZ, 0x3c, !UPT ;  /* 0x00000001041d7892 */ /* 0x000fe2000f8e3cff */
[----:B--2---:R-:W-:-:S05]  /*00a0*/  SHF.R.U32.HI R142, RZ, 0x5, R131 ;  /* 0x00000005ff8e7819 */ /* 0x004fca0000011683 */
[----:B------:R-:W2:Y:S02]  /*00b0*/  SHFL.IDX PT, R0, R142, RZ, 0x1f ;  /* 0x00001fff8e007589 */ /* 0x000ea400000e0000 */
[----:B--2---:R-:W-:Y:S01]  /*00c0*/  R2UR UR13, R0 ;  /* 0x00000000000d72ca */ /* 0x004fe200000e0000 */
[----:B-1----:R-:W-:-:S14]  /*00d0*/  BRA.U UP0, `(.L_x_0) ;  /* 0x0000000100307547 */ /* 0x002fdc000b800000 */
[----:B------:R-:W1:Y:S02]  /*00e0*/  LDCU.64 UR4, c[0x0][0x888] ;  /* 0x00011100ff0477ac */ /* 0x000e640008000a00 */
[----:B-1----:R-:W-:-:S04]  /*00f0*/  UISETP.NE.U32.AND UP0, UPT, UR4, URZ, UPT ;  /* 0x000000ff0400728c */ /* 0x002fc8000bf05070 */
[----:B------:R-:W-:-:S09]  /*0100*/  UISETP.NE.AND.EX UP0, UPT, UR5, URZ, UPT, UP0 ;  /* 0x000000ff0500728c */ /* 0x000fd2000bf05300 */
[----:B------:R-:W-:Y:S05]  /*0110*/  BRA.U !UP0, `(.L_x_1) ;  /* 0x0000000108147547 */ /* 0x000fea000b800000 */
[----:B------:R-:W1:Y:S01]  /*0120*/  LDC.64 R2, c[0x0][0x888] ;  /* 0x00022200ff027b82 */ /* 0x000e620000000a00 */
[----:B------:R-:W1:Y:S02]  /*0130*/  LDCU.64 UR4, c[0x0][0x358] ;  /* 0x00006b00ff0477ac */ /* 0x000e640008000a00 */
[----:B-1----:R1:W5:Y:S01]  /*0140*/  LDG.E R71, desc[UR4][R2.64] ;  /* 0x0000000402477981 */ /* 0x002362000c1e1900 */
[----:B------:R-:W-:Y:S01]  /*0150*/  HFMA2 R141, -RZ, RZ, 0, 5.9604644775390625e-08 ;  /* 0x00000001ff8d7431 */ /* 0x000fe200000001ff */
[----:B------:R-:W-:Y:S05]  /*0160*/  BRA `(.L_x_0) ;  /* 0x00000000000c7947 */ /* 0x000fea0003800000 */
.L_x_1:
[----:B------:R-:W1:Y:S01]  /*0170*/  LDCU UR4, c[0x0][0x880] ;  /* 0x00011000ff0477ac */ /* 0x000e620008000800 */
[----:B------:R-:W-:Y:S01]  /*0180*/  HFMA2 R141, -RZ, RZ, 0, 5.9604644775390625e-08 ;  /* 0x00000001ff8d7431 */ /* 0x000fe200000001ff */
[----:B-1----:R-:W-:-:S07]  /*0190*/  MOV R71, UR4 ;  /* 0x0000000400477c02 */ /* 0x002fce0008000f00 */
.L_x_0:
[----:B------:R-:W2:Y:S02]  /*01a0*/  LDCU.64 UR4, c[0x0][0x8b0] ;  /* 0x00011600ff0477ac */ /* 0x000ea40008000a00 */
[----:B--2---:R-:W-:-:S04]  /*01b0*/  UISETP.NE.U32.AND UP0, UPT, UR4, URZ, UPT ;  /* 0x000000ff0400728c */ /* 0x004fc8000bf05070 */
[----:B------:R-:W-:-:S09]  /*01c0*/  UISETP.NE.AND.EX UP0, UPT, UR5, URZ, UPT, UP0 ;  /* 0x000000ff0500728c */ /* 0x000fd2000bf05300 */
[----:B------:R-:W-:Y:S05]  /*01d0*/  BRA.U UP0, `(.L_x_2) ;  /* 0x0000000100287547 */ /* 0x000fea000b800000 */
[----:B------:R-:W2:Y:S02]  /*01e0*/  LDCU.64 UR4, c[0x0][0x8a8] ;  /* 0x00011500ff0477ac */ /* 0x000ea40008000a00 */
[----:B--2---:R-:W-:-:S04]  /*01f0*/  UISETP.NE.U32.AND UP0, UPT, UR4, URZ, UPT ;  /* 0x000000ff0400728c */ /* 0x004fc8000bf05070 */
[----:B------:R-:W-:-:S09]  /*0200*/  UISETP.NE.AND.EX UP0, UPT, UR5, URZ, UPT, UP0 ;  /* 0x000000ff0500728c */ /* 0x000fd2000bf05300 */
[----:B------:R-:W-:Y:S05]  /*0210*/  BRA.U !UP0, `(.L_x_3) ;  /* 0x0000000108107547 */ /* 0x000fea000b800000 */
[----:B-1----:R-:W1:Y:S01]  /*0220*/  LDC.64 R2, c[0x0][0x8a8] ;  /* 0x00022a00ff027b82 */ /* 0x002e620000000a00 */
[----:B------:R-:W1:Y:S02]  /*0230*/  LDCU.64 UR4, c[0x0][0x358] ;  /* 0x00006b00ff0477ac */ /* 0x000e640008000a00 */
[----:B-1----:R2:W5:Y:S01]  /*0240*/  LDG.E R70, desc[UR4][R2.64] ;  /* 0x0000000402467981 */ /* 0x002562000c1e1900 */
[----:B------:R-:W-:Y:S05]  /*0250*/  BRA `(.L_x_2) ;  /* 0x0000000000087947 */ /* 0x000fea0003800000 */
.L_x_3:
[----:B------:R-:W2:Y:S02]  /*0260*/  LDCU UR4, c[0x0][0x8a0] ;  /* 0x00011400ff0477ac */ /* 0x000ea40008000800 */
[----:B--2---:R-:W-:Y:S02]  /*0270*/  MOV R70, UR4 ;  /* 0x0000000400467c02 */ /* 0x004fe40008000f00 */
.L_x_2:
[----:B------:R-:W-:Y:S01]  /*0280*/  IMAD.U32 R0, RZ, RZ, UR13 ;  /* 0x0000000dff007e24 */ /* 0x000fe2000f8e00ff */
[----:B------:R-:W-:Y:S04]  /*0290*/  BSSY.RECONVERGENT B0, `(.L_x_4) ;  /* 0x000000c000007945 */ /* 0x000fe80003800200 */
[C---:B------:R-:W-:Y:S02]  /*02a0*/  ISETP.NE.OR P2, PT, R0.reuse, 0x1, !P1 ;  /* 0x000000010000780c */ /* 0x040fe40004f45670 */
[----:B------:R-:W-:-:S11]  /*02b0*/  ISETP.NE.OR P0, PT, R0, 0x3, !P1 ;  /* 0x000000030000780c */ /* 0x000fd60004f05670 */
[----:B------:R-:W-:Y:S05]  /*02c0*/  @P2 BRA `(.L_x_5) ;  /* 0x0000000000202947 */ /* 0x000fea0003800000 */
[----:B------:R-:W3:Y:S02]  /*02d0*/  LDCU.64 UR4, c[0x0][0x348] ;  /* 0x00006900ff0477ac */ /* 0x000ee40008000a00 */
[----:B---3--:R-:W-:Y:S02]  /*02e0*/  UIADD3 UR6, UP1, UPT, UR4, 0x80, URZ ;  /* 0x0000008004067890 */ /* 0x008fe4000ff3e0ff */
[----:B------:R-:W-:Y:S02]  /*02f0*/  UIADD3 UR4, UP0, UPT, UR4, 0x180, URZ ;  /* 0x0000018004047890 */ /* 0x000fe4000ff1e0ff */
[----:B------:R-:W-:Y:S02]  /*0300*/  UIADD3.X UR7, UPT, UPT, URZ, UR5, URZ, UP1, !UPT ;  /* 0x00000005ff077290 */ /* 0x000fe40008ffe4ff */
[----:B------:R-:W-:-:S07]  /*0310*/  UIADD3.X UR5, UPT, UPT, URZ, UR5, URZ, UP0, !UPT ;  /* 0x00000005ff057290 */ /* 0x000fce00087fe4ff */
[----:B------:R3:W-:Y:S02]  /*0320*/  UTMACCTL.PF [UR6] ;  /* 0x00000000060079b9 */ /* 0x0007e40008040000 */
[----:B------:R3:W-:Y:S02]  /*0330*/  UTMACCTL.PF [UR4] ;  /* 0x00000000040079b9 */ /* 0x0007e40008040000 */
[----:B---3--:R-:W-:Y:S01]  /*0340*/  NOP ;  /* 0x0000000000007918 */ /* 0x008fe20000000000 */
.L_x_5:
[----:B------:R-:W-:Y:S05]  /*0350*/  BSYNC.RECONVERGENT B0 ;  /* 0x0000000000007941 */ /* 0x000fea0003800200 */
.L_x_4:
[----:B------:R-:W-:Y:S04]  /*0360*/  BSSY.RECONVERGENT B0, `(.L_x_6) ;  /* 0x000000a000007945 */ /* 0x000fe80003800200 */
        /* <DEDUP_REMOVED lines=9> */
.L_x_7:
[----:B------:R-:W-:Y:S05]  /*0400*/  BSYNC.RECONVERGENT B0 ;  /* 0x0000000000007941 */ /* 0x000fea0003800200 */
.L_x_6:
[----:B------:R-:W3:Y:S01]  /*0410*/  LDCU.64 UR4, c[0x0][0x888] ;  /* 0x00011100ff0477ac */ /* 0x000ee20008000a00 */
[----:B------:R-:W-:Y:S02]  /*0420*/  UISETP.EQ.U32.AND UP1, UPT, UR8, URZ, UPT ;  /* 0x000000ff0800728c */ /* 0x000fe4000bf22070 */
[----:B------:R-:W-:Y:S02]  /*0430*/  UPLOP3.LUT UP3, UPT, UPT, UPT, UPT, 0x80, 0x8 ;  /* 0x000000000008789c */ /* 0x000fe40003f6f070 */
[----:B---3--:R-:W-:-:S04]  /*0440*/  UISETP.NE.U32.AND UP0, UPT, UR4, URZ, UPT ;  /* 0x000000ff0400728c */ /* 0x008fc8000bf05070 */
[----:B------:R-:W-:-:S04]  /*0450*/  UISETP.NE.AND.EX UP0, UPT, UR5, URZ, UPT, UP0 ;  /* 0x000000ff0500728c */ /* 0x000fc8000bf05300 */
[----:B------:R-:W-:-:S04]  /*0460*/  UISETP.EQ.OR.EX UP2, UPT, UR9, URZ, !UP0, UP1 ;  /* 0x000000ff0900728c */ /* 0x000fc8000c742710 */
[----:B------:R-:W-:-:S05]  /*0470*/  UP2UR UR60, UPR, URZ, 0x4 ;  /* 0x00000004ff3c7883 */ /* 0x000fca0008000000 */
[----:B------:R-:W-:Y:S07]  /*0480*/  BRA.U !UP2, `(.L_x_8) ;  /* 0x000000010a207547 */ /* 0x000fee000b800000 */
[----:B------:R-:W-:Y:S01]  /*0490*/  UISETP.NE.U32.AND UP1, UPT, UR8, URZ, UPT ;  /* 0x000000ff0800728c */ /* 0x000fe2000bf25070 */
[----:B-----5:R-:W-:Y:S01]  /*04a0*/  FSETP.NEU.AND P0, PT, R71, RZ, PT ;  /* 0x000000ff4700720b */ /* 0x020fe20003f0d000 */
[----:B------:R-:W-:Y:S02]  /*04b0*/  USEL UR4, URZ, 0xffffffff, UP0 ;  /* 0xffffffffff047887 */ /* 0x000fe40008000000 */
[----:B------:R-:W-:-:S10]  /*04c0*/  UISETP.NE.AND.EX UP1, UPT, UR9, URZ, UPT, UP1 ;  /* 0x000000ff0900728c */ /* 0x000fd4000bf25310 */
[----:B------:R-:W-:Y:S01]  /*04d0*/  VOTEU.ANY UP0, P0 ;  /* 0x0000000000ff7886 */ /* 0x000fe20000000100 */
[----:B------:R-:W-:-:S04]  /*04e0*/  @!UP1 USEL UR4, URZ, 0xffffffff, UP0 ;  /* 0xffffffffff049887 */ /* 0x000fc80008000000 */
[----:B------:R-:W-:-:S04]  /*04f0*/  ULOP3.LUT UR4, UR4, 0x1, URZ, 0xc0, !UPT ;  /* 0x0000000104047892 */ /* 0x000fc8000f8ec0ff */
[----:B------:R-:W-:-:S11]  /*0500*/  UISETP.NE.U32.AND UP3, UPT, UR4, 0x1, UPT ;  /* 0x000000010400788c */ /* 0x000fd6000bf65070 */
.L_x_8:
[----:B------:R-:W3:Y:S01]  /*0510*/  SHFL.IDX PT, R0, R142, RZ, 0x1f ;  /* 0x00001fff8e007589 */ /* 0x000ee200000e0000 */
[----:B------:R-:W-:-:S04]  /*0520*/  UISETP.NE.AND UP0, UPT, UR13, 0x2, UPT ;  /* 0x000000020d00788c */ /* 0x000fc8000bf05270 */
[----:B------:R-:W-:Y:S02]  /*0530*/  UISETP.EQ.AND UP1, UPT, UR27, URZ, !UP0 ;  /* 0x000000ff1b00728c */ /* 0x000fe4000c722270 */
[----:B------:R-:W-:-:S04]  /*0540*/  USEL UR34, URZ, 0x1, UP0 ;  /* 0x00000001ff227887 */ /* 0x000fc80008000000 */
[----:B------:R-:W-:Y:S02]  /*0550*/  PLOP3.LUT P3, PT, P1, PT, UP1, 0x80, 0x8 ;  /* 0x000000000008781c */ /* 0x000fe40000f6f018 */
[----:B---3--:R-:W-:-:S13]  /*0560*/  ISETP.NE.AND P0, PT, R0, RZ, PT ;  /* 0x000000ff0000720c */ /* 0x008fda0003f05270 */
[----:B------:R-:W-:Y:S05]  /*0570*/  @P0 BRA `(.L_x_9) ;  /* 0x0000000000500947 */ /* 0x000fea0003800000 */
[----:B------:R-:W3:Y:S01]  /*0580*/  S2UR UR5, SR_CgaCtaId ;  /* 0x00000000000579c3 */ /* 0x000ee20000008800 */
[----:B------:R-:W-:Y:S01]  /*0590*/  UMOV UR4, 0x400 ;  /* 0x0000040000047882 */ /* 0x000fe20000000000 */
[----:B------:R-:W-:Y:S01]  /*05a0*/  UMOV UR8, 0x1 ;  /* 0x0000000100087882 */ /* 0x000fe20000000000 */
[----:B------:R-:W-:Y:S01]  /*05b0*/  UMOV UR6, 0x2 ;  /* 0x0000000200067882 */ /* 0x000fe20000000000 */
[----:B------:R-:W-:-:S04]  /*05c0*/  UIADD3 UR8, UPT, UPT, -UR8, 0x100000, URZ ;  /* 0x0010000008087890 */ /* 0x000fc8000fffe1ff */
[----:B------:R-:W-:Y:S02]  /*05d0*/  USHF.L.U32 UR9, UR8, 0xb, URZ ;  /* 0x0000000b08097899 */ /* 0x000fe400080006ff */
[----:B------:R-:W-:Y:S02]  /*05e0*/  USHF.L.U32 UR8, UR8, 0x1, URZ ;  /* 0x0000000108087899 */ /* 0x000fe400080006ff */
[----:B------:R-:W-:-:S04]  /*05f0*/  UIADD3 UR6, UPT, UPT, -UR6, 0x100000, URZ ;  /* 0x0010000006067890 */ /* 0x000fc8000fffe1ff */
[----:B------:R-:W-:Y:S02]  /*0600*/  USHF.L.U32 UR7, UR6, 0xb, URZ ;  /* 0x0000000b06077899 */ /* 0x000fe400080006ff */
[----:B------:R-:W-:Y:S01]  /*0610*/  USHF.L.U32 UR6, UR6, 0x1, URZ ;  /* 0x0000000106067899 */ /* 0x000fe200080006ff */
[----:B------:R-:W-:Y:S01]  /*0620*/  ELECT P0, URZ, PT ;  /* 0x0000000000ff782f */ /* 0x000fe20003800000 */
[----:B---3--:R-:W-:Y:S01]  /*0630*/  ULEA UR4, UR5, UR4, 0x18 ;  /* 0x0000000405047291 */ /* 0x008fe2000f8ec0ff */
[----:B------:R-:W3:Y:S11]  /*0640*/  FENCE.VIEW.ASYNC.S ;  /* 0x00000000000073c6 */ /* 0x000ef60000000000 */
[----:B---3--:R3:W4:Y:S01]  /*0650*/  SYNCS.EXCH.64 URZ, [UR4], UR8 ;  /* 0x0000000804ff75b2 */ /* 0x0087220008000100 */
[----:B------:R3:W1:Y:S01]  /*0660*/  SYNCS.EXCH.64 URZ, [UR4+0x18], UR6 ;  /* 0x0000180604ff75b2 */ /* 0x0006620008000100 */
[----:B------:R3:W1:Y:S01]  /*0670*/  SYNCS.EXCH.64 URZ, [UR4+0x8], UR8 ;  /* 0x0000080804ff75b2 */ /* 0x0006620008000100 */
[----:B------:R3:W1:Y:S01]  /*0680*/  SYNCS.EXCH.64 URZ, [UR4+0x20], UR6 ;  /* 0x0000200604ff75b2 */ /* 0x0006620008000100 */
[----:B------:R3:W1:Y:S01]  /*0690*/  SYNCS.EXCH.64 URZ, [UR4+0x10], UR8 ;  /* 0x0000100804ff75b2 */ /* 0x0006620008000100 */
[----:B------:R3:W1:Y:S01]  /*06a0*/  SYNCS.EXCH.64 URZ, [UR4+0x28], UR6 ;  /* 0x0000280604ff75b2 */ /* 0x0006620008000100 */
[----:B------:R-:W-:Y:S01]  /*06b0*/  NOP ;  /* 0x0000000000007918 */ /* 0x000fe20000000000 */
.L_x_9:
[----:B------:R-:W2:Y:S01]  /*06c0*/  SHFL.IDX PT, R0, R142, RZ, 0x1f ;  /* 0x00001fff8e007589 */ /* 0x000ea200000e0000 */
[----:B------:R-:W-:Y:S01]  /*06d0*/  NOP ;  /* 0x0000000000007918 */ /* 0x000fe20000000000 */
[----:B--2---:R-:W-:-:S13]  /*06e0*/  ISETP.NE.AND P0, PT, R0, 0x1, PT ;  /* 0x000000010000780c */ /* 0x004fda0003f05270 */
[----:B------:R-:W-:Y:S05]  /*06f0*/  @P0 BRA `(.L_x_10) ;  /* 0x0000000000400947 */ /* 0x000fea0003800000 */
[----:B------:R-:W2:Y:S01]  /*0700*/  S2UR UR5, SR_CgaCtaId ;  /* 0x00000000000579c3 */ /* 0x000ea20000008800 */
[----:B---3--:R-:W-:Y:S01]  /*0710*/  UMOV UR4, 0x400 ;  /* 0x0000040000047882 */ /* 0x008fe20000000000 */
        /* <DEDUP_REMOVED lines=9> */
[----:B--2---:R-:W-:Y:S01]  /*07b0*/  ULEA UR4, UR5, UR4, 0x18 ;  /* 0x0000000405047291 */ /* 0x004fe2000f8ec0ff */
[----:B------:R-:W2:Y:S11]  /*07c0*/  FENCE.VIEW.ASYNC.S ;  /* 0x00000000000073c6 */ /* 0x000eb60000000000 */
[----:B--2---:R2:W3:Y:S01]  /*07d0*/  SYNCS.EXCH.64 URZ, [UR4+0x30], UR8 ;  /* 0x0000300804ff75b2 */ /* 0x0044e20008000100 */
[----:B------:R2:W1:Y:S01]  /*07e0*/  SYNCS.EXCH.64 URZ, [UR4+0x38], UR6 ;  /* 0x0000380604ff75b2 */ /* 0x0004620008000100 */
[----:B------:R-:W-:Y:S01]  /*07f0*/  NOP ;  /* 0x0000000000007918 */ /* 0x000fe20000000000 */
.L_x_10:
[----:B------:R-:W4:Y:S01]  /*0800*/  SHFL.IDX PT, R0, R142, RZ, 0x1f ;  /* 0x00001fff8e007589 */ /* 0x000f2200000e0000 */
[----:B------:R-:W-:Y:S01]  /*0810*/  NOP ;  /* 0x0000000000007918 */ /* 0x000fe20000000000 */
[----:B----4-:R-:W-:-:S13]  /*0820*/  ISETP.NE.AND P0, PT, R0, 0x3, PT ;  /* 0x000000030000780c */ /* 0x010fda0003f05270 */
[----:B------:R-:W-:Y:S05]  /*0830*/  @P0 BRA `(.L_x_11) ;  /* 0x0000000000300947 */ /* 0x000fea0003800000 */
[----:B------:R-:W4:Y:S01]  /*0840*/  S2UR UR5, SR_CgaCtaId ;  /* 0x00000000000579c3 */ /* 0x000f220000008800 */
[----:B--23--:R-:W-:Y:S01]  /*0850*/  UMOV UR6, 0x400 ;  /* 0x0000040000067882 */ /* 0x00cfe20000000000 */
[----:B------:R-:W-:Y:S01]  /*0860*/  UMOV UR4, 0x20 ;  /* 0x0000002000047882 */ /* 0x000fe20000000000 */
[----:B------:R-:W-:Y:S01]  /*0870*/  ELECT P0, URZ, PT ;  /* 0x0000000000ff782f */ /* 0x000fe20003800000 */
[----:B----4-:R-:W-:Y:S02]  /*0880*/  ULEA UR6, UR5, UR6, 0x18 ;  /* 0x0000000605067291 */ /* 0x010fe4000f8ec0ff */
[----:B------:R-:W-:-:S04]  /*0890*/  UIADD3 UR4, UPT, UPT, -UR4, 0x100000, URZ ;  /* 0x0010000004047890 */ /* 0x000fc8000fffe1ff */
[----:B------:R-:W-:Y:S02]  /*08a0*/  USHF.L.U32 UR5, UR4, 0xb, URZ ;  /* 0x0000000b04057899 */ /* 0x000fe400080006ff */
[----:B------:R-:W-:Y:S01]  /*08b0*/  USHF.L.U32 UR4, UR4, 0x1, URZ ;  /* 0x0000000104047899 */ /* 0x000fe200080006ff */
[----:B------:R-:W2:Y:S11]  /*08c0*/  FENCE.VIEW.ASYNC.S ;  /* 0x00000000000073c6 */ /* 0x000eb60000000000 */
[----:B--2---:R4:W2:Y:S01]  /*08d0*/  SYNCS.EXCH.64 URZ, [UR6+0x40], UR4 ;  /* 0x0000400406ff75b2 */ /* 0x0048a20008000100 */
[----:B------:R4:W3:Y:S02]  /*08e0*/  SYNCS.EXCH.64 URZ, [UR6+0x48], UR4 ;  /* 0x0000480406ff75b2 */ /* 0x0008e40008000100 */
[----:B----4-:R-:W-:Y:S01]  /*08f0*/  NOP ;  /* 0x0000000000007918 */ /* 0x010fe20000000000 */
.L_x_11:
[----:B------:R-:W4:Y:S01]  /*0900*/  SHFL.IDX PT, R0, R142, RZ, 0x1f ;  /* 0x00001fff8e007589 */ /* 0x000f2200000e0000 */
[----:B------:R-:W-:Y:S01]  /*0910*/  NOP ;  /* 0x0000000000007918 */ /* 0x000fe20000000000 */
[----:B----4-:R-:W-:-:S13]  /*0920*/  ISETP.NE.AND P0, PT, R0, 0x4, PT ;  /* 0x000000040000780c */ /* 0x010fda0003f05270 */
[----:B------:R-:W-:Y:S05]  /*0930*/  @P0 BRA `(.L_x_12) ;  /* 0x00000000004c0947 */ /* 0x000fea0003800000 */
[----:B------:R-:W4:Y:S01]  /*0940*/  S2UR UR5, SR_CgaCtaId ;  /* 0x00000000000579c3 */ /* 0x000f220000008800 */
[----:B--23--:R-:W-:Y:S01]  /*0950*/  UMOV UR4, 0x3a0 ;  /* 0x000003a000047882 */ /* 0x00cfe20000000000 */
[----:B------:R-:W-:Y:S01]  /*0960*/  UMOV UR6, 0x400 ;  /* 0x0000040000067882 */ /* 0x000fe20000000000 */
[----:B------:R-:W-:Y:S01]  /*0970*/  USEL UR4, UR4, 0x320, UP3 ;  /* 0x0000032004047887 */ /* 0x000fe20009800000 */
[----:B------:R-:W-:Y:S01]  /*0980*/  UMOV UR8, 0x1 ;  /* 0x0000000100087882 */ /* 0x000fe20000000000 */
[----:B------:R-:W-:Y:S01]  /*0990*/  ELECT P0, URZ, PT ;  /* 0x0000000000ff782f */ /* 0x000fe20003800000 */
[----:B------:R-:W-:-:S04]  /*09a0*/  UIADD3 UR8, UPT, UPT, -UR8, 0x100000, URZ ;  /* 0x0010000008087890 */ /* 0x000fc8000fffe1ff */
[----:B------:R-:W-:Y:S02]  /*09b0*/  USHF.L.U32 UR9, UR8, 0xb, URZ ;  /* 0x0000000b08097899 */ /* 0x000fe400080006ff */
[----:B------:R-:W-:Y:S02]  /*09c0*/  USHF.L.U32 UR8, UR8, 0x1, URZ ;  /* 0x0000000108087899 */ /* 0x000fe400080006ff */
[----:B----4-:R-:W-:Y:S02]  /*09d0*/  ULEA UR6, UR5, UR6, 0x18 ;  /* 0x0000000605067291 */ /* 0x010fe4000f8ec0ff */
[----:B------:R-:W-:-:S04]  /*09e0*/  UIADD3 UR4, UPT, UPT, -UR4, 0x100000, URZ ;  /* 0x0010000004047890 */ /* 0x000fc8000fffe1ff */
[----:B------:R-:W-:Y:S02]  /*09f0*/  USHF.L.U32 UR5, UR4, 0xb, URZ ;  /* 0x0000000b04057899 */ /* 0x000fe400080006ff */
[----:B------:R-:W-:Y:S01]  /*0a00*/  USHF.L.U32 UR4, UR4, 0x1, URZ ;  /* 0x0000000104047899 */ /* 0x000fe200080006ff */
[----:B------:R-:W2:Y:S03]  /*0a10*/  FENCE.VIEW.ASYNC.S ;  /* 0x00000000000073c6 */ /* 0x000ea60000000000 */
[----:B--2---:R4:W2:Y:S08]  /*0a20*/  SYNCS.EXCH.64 URZ, [UR6+0x50], UR8 ;  /* 0x0000500806ff75b2 */ /* 0x0048b00008000100 */
[----:B------:R4:W3:Y:S01]  /*0a30*/  SYNCS.EXCH.64 URZ, [UR6+0x60], UR4 ;  /* 0x0000600406ff75b2 */ /* 0x0008e20008000100 */
[----:B------:R4:W1:Y:S01]  /*0a40*/  SYNCS.EXCH.64 URZ, [UR6+0x58], UR8 ;  /* 0x0000580806ff75b2 */ /* 0x0008620008000100 */
[----:B------:R4:W1:Y:S02]  /*0a50*/  SYNCS.EXCH.64 URZ, [UR6+0x68], UR4 ;  /* 0x0000680406ff75b2 */ /* 0x0008640008000100 */
[----:B----4-:R-:W-:Y:S01]  /*0a60*/  NOP ;  /* 0x0000000000007918 */ /* 0x010fe20000000000 */
.L_x_12:
[----:B------:R-:W4:Y:S01]  /*0a70*/  SHFL.IDX PT, R0, R142, RZ, 0x1f ;  /* 0x00001fff8e007589 */ /* 0x000f2200000e0000 */
[----:B------:R-:W-:Y:S01]  /*0a80*/  NOP ;  /* 0x0000000000007918 */ /* 0x000fe20000000000 */
[----:B----4-:R-:W-:-:S13]  /*0a90*/  ISETP.NE.AND P0, PT, R0, 0x5, PT ;  /* 0x000000050000780c */ /* 0x010fda0003f05270 */
[----:B------:R-:W-:Y:S05]  /*0aa0*/  @P0 BRA `(.L_x_13) ;  /* 0x0000000000580947 */ /* 0x000fea0003800000 */
[----:B------:R-:W4:Y:S01]  /*0ab0*/  S2UR UR5, SR_CgaCtaId ;  /* 0x00000000000579c3 */ /* 0x000f220000008800 */
[----:B--23--:R-:W-:Y:S01]  /*0ac0*/  UMOV UR4, 0x400 ;  /* 0x0000040000047882 */ /* 0x00cfe20000000000 */
        /* <DEDUP_REMOVED lines=9> */
[----:B----4-:R-:W-:Y:S01]  /*0b60*/  ULEA UR4, UR5, UR4, 0x18 ;  /* 0x0000000405047291 */ /* 0x010fe2000f8ec0ff */
[----:B------:R-:W2:Y:S11]  /*0b70*/  FENCE.VIEW.ASYNC.S ;  /* 0x00000000000073c6 */ /* 0x000eb60000000000 */
[----:B--2---:R4:W2:Y:S01]  /*0b80*/  SYNCS.EXCH.64 URZ, [UR4+0x70], UR6 ;  /* 0x0000700604ff75b2 */ /* 0x0048a20008000100 */
[----:B------:R4:W3:Y:S01]  /*0b90*/  SYNCS.EXCH.64 URZ, [UR4+0x90], UR8 ;  /* 0x0000900804ff75b2 */ /* 0x0008e20008000100 */
[----:B------:R4:W1:Y:S01]  /*0ba0*/  SYNCS.EXCH.64 URZ, [UR4+0x78], UR6 ;  /* 0x0000780604ff75b2 */ /* 0x0008620008000100 */
[----:B------:R4:W1:Y:S01]  /*0bb0*/  SYNCS.EXCH.64 URZ, [UR4+0x98], UR8 ;  /* 0x0000980804ff75b2 */ /* 0x0008620008000100 */
[----:B------:R4:W1:Y:S01]  /*0bc0*/  SYNCS.EXCH.64 URZ, [UR4+0x80], UR6 ;  /* 0x0000800604ff75b2 */ /* 0x0008620008000100 */
[----:B------:R4:W1:Y:S01]  /*0bd0*/  SYNCS.EXCH.64 URZ, [UR4+0xa0], UR8 ;  /* 0x0000a00804ff75b2 */ /* 0x0008620008000100 */
[----:B------:R4:W1:Y:S01]  /*0be0*/  SYNCS.EXCH.64 URZ, [UR4+0x88], UR6 ;  /* 0x0000880604ff75b2 */ /* 0x0008620008000100 */
[----:B------:R4:W1:Y:S02]  /*0bf0*/  SYNCS.EXCH.64 URZ, [UR4+0xa8], UR8 ;  /* 0x0000a80804ff75b2 */ /* 0x0008640008000100 */
[----:B----4-:R-:W-:Y:S01]  /*0c00*/  NOP ;  /* 0x0000000000007918 */ /* 0x010fe20000000000 */
.L_x_13:
[----:B------:R-:W4:Y:S01]  /*0c10*/  SHFL.IDX PT, R0, R142, RZ, 0x1f ;  /* 0x00001fff8e007589 */ /* 0x000f2200000e0000 */
[----:B------:R-:W-:Y:S01]  /*0c20*/  ISETP.NE.OR P1, PT, RZ, UR13, !P1 ;  /* 0x0000000dff007c0c */ /* 0x000fe2000cf25670 */
[----:B------:R-:W-:Y:S01]  /*0c30*/  NOP ;  /* 0x0000000000007918 */ /* 0x000fe20000000000 */
[----:B----4-:R-:W-:-:S13]  /*0c40*/  ISETP.NE.AND P0, PT, R0, 0x3, PT ;  /* 0x000000030000780c */ /* 0x010fda0003f05270 */
[----:B------:R-:W-:Y:S05]  /*0c50*/  @P0 BRA `(.L_x_14) ;  /* 0x0000000000380947 */ /* 0x000fea0003800000 */
[----:B------:R-:W4:Y:S01]  /*0c60*/  S2UR UR5, SR_CgaCtaId ;  /* 0x00000000000579c3 */ /* 0x000f220000008800 */
[----:B--23--:R-:W-:Y:S01]  /*0c70*/  UMOV UR4, 0x400 ;  /* 0x0000040000047882 */ /* 0x00cfe20000000000 */
[----:B------:R-:W-:Y:S01]  /*0c80*/  UMOV UR6, 0x20 ;  /* 0x0000002000067882 */ /* 0x000fe20000000000 */
[----:B------:R-:W-:Y:S01]  /*0c90*/  ELECT P0, URZ, PT ;  /* 0x0000000000ff782f */ /* 0x000fe20003800000 */
[----:B------:R-:W-:-:S04]  /*0ca0*/  UIADD3 UR6, UPT, UPT, -UR6, 0x100000, URZ ;  /* 0x0010000006067890 */ /* 0x000fc8000fffe1ff */
[----:B------:R-:W-:Y:S02]  /*0cb0*/  USHF.L.U32 UR7, UR6, 0xb, URZ ;  /* 0x0000000b06077899 */ /* 0x000fe400080006ff */
[----:B------:R-:W-:Y:S02]  /*0cc0*/  USHF.L.U32 UR6, UR6, 0x1, URZ ;  /* 0x0000000106067899 */ /* 0x000fe400080006ff */
[----:B----4-:R-:W-:Y:S01]  /*0cd0*/  ULEA UR4, UR5, UR4, 0x18 ;  /* 0x0000000405047291 */ /* 0x010fe2000f8ec0ff */
[----:B------:R-:W2:Y:S11]  /*0ce0*/  FENCE.VIEW.ASYNC.S ;  /* 0x00000000000073c6 */ /* 0x000eb60000000000 */
[----:B--2---:R4:W2:Y:S01]  /*0cf0*/  SYNCS.EXCH.64 URZ, [UR4+0xb0], UR6 ;  /* 0x0000b00604ff75b2 */ /* 0x0048a20008000100 */
[----:B------:R4:W3:Y:S01]  /*0d00*/  SYNCS.EXCH.64 URZ, [UR4+0xc0], UR6 ;  /* 0x0000c00604ff75b2 */ /* 0x0008e20008000100 */
[----:B------:R4:W1:Y:S01]  /*0d10*/  SYNCS.EXCH.64 URZ, [UR4+0xb8], UR6 ;  /* 0x0000b80604ff75b2 */ /* 0x0008620008000100 */
[----:B------:R4:W1:Y:S02]  /*0d20*/  SYNCS.EXCH.64 URZ, [UR4+0xc8], UR6 ;  /* 0x0000c80604ff75b2 */ /* 0x0008640008000100 */
[----:B----4-:R-:W-:Y:S01]  /*0d30*/  NOP ;  /* 0x0000000000007918 */ /* 0x010fe20000000000 */
.L_x_14:
[----:B--23--:R-:W2:Y:S01]  /*0d40*/  S2UR UR7, SR_CgaCtaId ;  /* 0x00000000000779c3 */ /* 0x00cea20000008800 */
[----:B------:R-:W-:Y:S01]  /*0d50*/  VOTEU.ALL UP0, P1 ;  /* 0x0000000000ff7886 */ /* 0x000fe20000800000 */
[----:B------:R-:W-:Y:S01]  /*0d60*/  UMOV UR4, 0x20 ;  /* 0x0000002000047882 */ /* 0x000fe20000000000 */
[----:B------:R-:W-:Y:S01]  /*0d70*/  NOP ;  /* 0x0000000000007918 */ /* 0x000fe20000000000 */
[----:B------:R-:W-:Y:S01]  /*0d80*/  LOP3.LUT R0, R131, 0x1f, RZ, 0xc0, !PT ;  /* 0x0000001f83007812 */ /* 0x000fe200078ec0ff */
[----:B------:R-:W-:Y:S01]  /*0d90*/  UISETP.NE.AND UP4, UPT, UR13, URZ, UPT ;  /* 0x000000ff0d00728c */ /* 0x000fe2000bf85270 */
[----:B------:R-:W-:Y:S01]  /*0da0*/  @!UP0 UMOV UR6, 0x400 ;  /* 0x0000040000068882 */ /* 0x000fe20000000000 */
[----:B------:R-:W-:-:S04]  /*0db0*/  @!UP0 UIADD3 UR4, UPT, UPT, -UR4, 0x100000, URZ ;  /* 0x0010000004048890 */ /* 0x000fc8000fffe1ff */
[----:B------:R-:W-:Y:S02]  /*0dc0*/  @!UP0 USHF.L.U32 UR5, UR4, 0xb, URZ ;  /* 0x0000000b04058899 */ /* 0x000fe400080006ff */
[----:B------:R-:W-:Y:S02]  /*0dd0*/  @!UP0 USHF.L.U32 UR4, UR4, 0x1, URZ ;  /* 0x0000000104048899 */ /* 0x000fe400080006ff */
[----:B--2---:R-:W-:Y:S01]  /*0de0*/  @!UP0 ULEA UR6, UR7, UR6, 0x18 ;  /* 0x0000000607068291 */ /* 0x004fe2000f8ec0ff */
[----:B------:R-:W2:Y:S01]  /*0df0*/  LDCU UR7, c[0x0][0x36c] ;  /* 0x00006d80ff0777ac */ /* 0x000ea20008000800 */
[----:B------:R-:W-:Y:S01]  /*0e00*/  VOTEU.ALL UP0, P1 ;  /* 0x0000000000ff7886 */ /* 0x000fe20000800000 */
[----:B------:R-:W3:Y:S09]  /*0e10*/  FENCE.VIEW.ASYNC.S ;  /* 0x00000000000073c6 */ /* 0x000ef20000000000 */
[----:B---3--:R3:W4:Y:S01]  /*0e20*/  @!UP0 SYNCS.EXCH.64 URZ, [UR6+0xd0], UR4 ;  /* 0x0000d00406ff85b2 */ /* 0x0087220008000100 */
[----:B--2---:R-:W-:-:S09]  /*0e30*/  UISETP.EQ.U32.AND UP5, UPT, UR7, 0x1, UPT ;  /* 0x000000010700788c */ /* 0x004fd2000bfa2070 */
[----:B---3--:R-:W-:Y:S05]  /*0e40*/  BRA.U !UP5, `(.L_x_15) ;  /* 0x000000010d087547 */ /* 0x008fea000b800000 */
[----:B-1--4-:R-:W-:Y:S01]  /*0e50*/  UCGABAR_ARV ;  /* 0x00000000000079c7 */ /* 0x012fe20008000000 */
[----:B------:R-:W-:Y:S05]  /*0e60*/  BRA `(.L_x_16) ;  /* 0x0000000000047947 */ /* 0x000fea0003800000 */
.L_x_15:
[----:B-1--4-:R-:W-:Y:S01]  /*0e70*/  NOP ;  /* 0x0000000000007918 */ /* 0x012fe20000000000 */
.L_x_16:
[----:B------:R-:W1:Y:S01]  /*0e80*/  S2UR UR19, SR_CTAID.X ;  /* 0x00000000001379c3 */ /* 0x000e620000002500 */
[----:B------:R-:W-:-:S05]  /*0e90*/  CS2R.32 R3, SR_CgaSize ;  /* 0x0000000000037805 */ /* 0x000fca0000008a00 */
[----:B------:R-:W-:-:S05]  /*0ea0*/  IMAD R3, R3, -0xa0, RZ ;  /* 0xffffff6003037824 */ /* 0x000fca00078e02ff */
[----:B------:R-:W-:-:S14]  /*0eb0*/  R2UR UR5, R3 ;  /* 0x00000000030572ca */ /* 0x000fdc00000e0000 */
[----:B------:R-:W2:Y:S01]  /*0ec0*/  LDCU UR5, c[0x0][UR5+0x2b0] ;  /* 0x00005600050577ac */ /* 0x000ea20008000800 */
[----:B------:R-:W-:-:S05]  /*0ed0*/  CS2R.32 R3, SR_CgaSize ;  /* 0x0000000000037805 */ /* 0x000fca0000008a00 */
[----:B------:R-:W-:-:S05]  /*0ee0*/  IMAD R3, R3, -0xa0, RZ ;  /* 0xffffff6003037824 */ /* 0x000fca00078e02ff */
[----:B------:R-:W-:-:S14]  /*0ef0*/  R2UR UR4, R3 ;  /* 0x00000000030472ca */ /* 0x000fdc00000e0000 */
[----:B------:R-:W3:Y:S01]  /*0f00*/  LDCU UR4, c[0x0][UR4+0x2b4] ;  /* 0x00005680040477ac */ /* 0x000ee20008000800 */
[----:B------:R-:W4:Y:S01]  /*0f10*/  S2UR UR7, SR_CTAID.Y ;  /* 0x00000000000779c3 */ /* 0x000f220000002600 */
[----:B------:R-:W3:Y:S01]  /*0f20*/  LDCU UR18, c[0x0][0xb24] ;  /* 0x00016480ff1277ac */ /* 0x000ee20008000800 */
[----:B------:R-:W-:-:S05]  /*0f30*/  CS2R.32 R3, SR_CgaSize ;  /* 0x0000000000037805 */ /* 0x000fca0000008a00 */
[----:B------:R-:W-:-:S05]  /*0f40*/  IMAD R3, R3, -0xa0, RZ ;  /* 0xffffff6003037824 */ /* 0x000fca00078e02ff */
[----:B------:R-:W-:-:S14]  /*0f50*/  R2UR UR58, R3 ;  /* 0x00000000033a72ca */ /* 0x000fdc00000e0000 */
[----:B------:R-:W3:Y:S01]  /*0f60*/  LDCU UR58, c[0x0][UR58+0x2a0] ;  /* 0x000054003a3a77ac */ /* 0x000ee20008000800 */
[----:B------:R-:W3:Y:S01]  /*0f70*/  S2UR UR8, SR_CgaCtaId ;  /* 0x00000000000879c3 */ /* 0x000ee20000008800 */
[----:B------:R-:W-:-:S05]  /*0f80*/  CS2R.32 R3, SR_CgaSize ;  /* 0x0000000000037805 */ /* 0x000fca0000008a00 */
[----:B------:R-:W-:-:S05]  /*0f90*/  IMAD R3, R3, -0xa0, RZ ;  /* 0xffffff6003037824 */ /* 0x000fca00078e02ff */
[----:B------:R-:W-:-:S14]  /*0fa0*/  R2UR UR55, R3 ;  /* 0x00000000033772ca */ /* 0x000fdc00000e0000 */
[----:B------:R-:W3:Y:S01]  /*0fb0*/  LDCU UR55, c[0x0][UR55+0x2a4] ;  /* 0x00005480373777ac */ /* 0x000ee20008000800 */
[----:B------:R-:W-:Y:S01]  /*0fc0*/  UISETP.GT.U32.AND UP0, UPT, UR27, 0xffff, UPT ;  /* 0x0000ffff1b00788c */ /* 0x000fe2000bf04070 */
[----:B------:R-:W-:Y:S01]  /*0fd0*/  UMOV UR30, 0x5 ;  /* 0x00000005001e7882 */ /* 0x000fe20000000000 */
[----:B-1----:R-:W-:Y:S01]  /*0fe0*/  I2FP.F32.U32 R3, UR19 ;  /* 0x0000001300037c45 */ /* 0x002fe20008201000 */
[----:B------:R-:W1:Y:S01]  /*0ff0*/  S2UR UR36, SR_CTAID.Z ;  /* 0x00000000002479c3 */ /* 0x000e620000002700 */
[----:B------:R-:W1:Y:S03]  /*1000*/  LDCU UR40, c[0x0][0xb24] ;  /* 0x00016480ff2877ac */ /* 0x000e660008000800 */
[----:B--2---:R-:W-:Y:S01]  /*1010*/  FMUL R3, R3, UR5 ;  /* 0x0000000503037c20 */ /* 0x004fe20008400000 */
[----:B------:R-:W-:Y:S01]  /*1020*/  USEL UR5, UR27, 0xffff, !UP0 ;  /* 0x0000ffff1b057887 */ /* 0x000fe2000c000000 */
[----:B----4-:R-:W-:Y:S01]  /*1030*/  I2FP.F32.U32 R2, UR7 ;  /* 0x0000000700027c45 */ /* 0x010fe20008201000 */
[----:B------:R-:W2:Y:S03]  /*1040*/  LDCU UR26, c[0x0][0xb30] ;  /* 0x00016600ff1a77ac */ /* 0x000ea60008000800 */
[----:B------:R-:W4:Y:S01]  /*1050*/  F2I.U32.TRUNC.NTZ R3, R3 ;  /* 0x0000000300037305 */ /* 0x000f22000020f000 */
[----:B---3--:R-:W-:Y:S01]  /*1060*/  FMUL R2, R2, UR4 ;  /* 0x0000000402027c20 */ /* 0x008fe20008400000 */
[----:B------:R-:W-:-:S02]  /*1070*/  ULOP3.LUT UR24, UR5, 0xffff, URZ, 0xc0, !UPT ;  /* 0x0000ffff05187892 */ /* 0x000fc4000f8ec0ff */
[----:B------:R-:W-:Y:S02]  /*1080*/  USHF.L.U32 UR28, UR8, 0xa, URZ ;  /* 0x0000000a081c7899 */ /* 0x000fe400080006ff */
[----:B------:R-:W-:Y:S02]  /*1090*/  UISETP.GE.AND UP2, UPT, UR18, 0x1, UPT ;  /* 0x000000011200788c */ /* 0x000fe4000bf46270 */
[----:B------:R-:W3:Y:S01]  /*10a0*/  F2I.U32.TRUNC.NTZ R2, R2 ;  /* 0x0000000200027305 */ /* 0x000ee2000020f000 */
[----:B------:R-:W-:Y:S01]  /*10b0*/  UMOV UR45, UR7 ;  /* 0x00000007002d7c82 */ /* 0x000fe20008000000 */
[----:B------:R-:W-:Y:S01]  /*10c0*/  UMOV UR46, UR19 ;  /* 0x00000013002e7c82 */ /* 0x000fe20008000000 */
[----:B----4-:R-:W-:Y:S02]  /*10d0*/  R2UR UR4, R3 ;  /* 0x00000000030472ca */ /* 0x010fe400000e0000 */
[----:B------:R-:W-:Y:S02]  /*10e0*/  PRMT R3, RZ, 0x7610, R3 ;  /* 0x00007610ff037816 */ /* 0x000fe40000000003 */
[----:B---3--:R-:W-:-:S02]  /*10f0*/  R2UR UR6, R2 ;  /* 0x00000000020672ca */ /* 0x008fc400000e0000 */
[----:B------:R-:W-:-:S07]  /*1100*/  PRMT R2, RZ, 0x7610, R2 ;  /* 0x00007610ff027816 */ /* 0x000fce0000000002 */
[----:B------:R-:W-:-:S04]  /*1110*/  UIADD3 UR5, UPT, UPT, -UR4, URZ, URZ ;  /* 0x000000ff04057290 */ /* 0x000fc8000fffe1ff */
[----:B------:R-:W-:Y:S02]  /*1120*/  UIMAD UR58, UR58, UR5, UR19 ;  /* 0x000000053a3a72a4 */ /* 0x000fe4000f8e0213 */
[----:B------:R-:W-:-:S04]  /*1130*/  UIADD3 UR4, UPT, UPT, -UR6, URZ, URZ ;  /* 0x000000ff06047290 */ /* 0x000fc8000fffe1ff */
[----:B------:R-:W-:Y:S01]  /*1140*/  UIMAD UR55, UR55, UR4, UR7 ;  /* 0x00000004373772a4 */ /* 0x000fe2000f8e0207 */
[----:B-12---:R-:W-:Y:S11]  /*1150*/  BRA.U UP4, `(.L_x_17) ;  /* 0x00000001043c7547 */ /* 0x006ff6000b800000 */
[----:B------:R-:W-:Y:S02]  /*1160*/  UISETP.GT.U32.AND UP0, UPT, UR58, 0x1, UPT ;  /* 0x000000013a00788c */ /* 0x000fe4000bf04070 */
[----:B------:R-:W-:Y:S02]  /*1170*/  ULOP3.LUT UR4, UR58, 0xfffffffe, URZ, 0xc0, !UPT ;  /* 0xfffffffe3a047892 */ /* 0x000fe4000f8ec0ff */
[----:B------:R-:W-:Y:S02]  /*1180*/  UISETP.NE.AND UP1, UPT, UR55, URZ, UP0 ;  /* 0x000000ff3700728c */ /* 0x000fe40008725270 */
[----:B------:R-:W-:Y:S02]  /*1190*/  UISETP.NE.AND UP0, UPT, UR55, 0x1, UP0 ;  /* 0x000000013700788c */ /* 0x000fe40008705270 */
[----:B------:R-:W-:Y:S02]  /*11a0*/  USEL UR7, URZ, 0x1, UP1 ;  /* 0x00000001ff077887 */ /* 0x000fe40008800000 */
[----:B------:R-:W-:-:S02]  /*11b0*/  USEL UR6, URZ, 0x4, UP0 ;  /* 0x00000004ff067887 */ /* 0x000fc40008000000 */
[----:B------:R-:W-:Y:S02]  /*11c0*/  USEL UR5, URZ, 0x2, UP1 ;  /* 0x00000002ff057887 */ /* 0x000fe40008800000 */
[----:B------:R-:W-:Y:S02]  /*11d0*/  ULEA UR4, UR55, UR4, 0x1 ;  /* 0x0000000437047291 */ /* 0x000fe4000f8e08ff */
[----:B------:R-:W-:Y:S02]  /*11e0*/  USEL UR8, URZ, 0x8, UP0 ;  /* 0x00000008ff087887 */ /* 0x000fe40008000000 */
[----:B------:R-:W-:-:S03]  /*11f0*/  UIADD3 UR5, UPT, UPT, UR5, UR6, UR7 ;  /* 0x0000000605057290 */ /* 0x000fc6000fffe007 */
[----:B------:R-:W-:Y:S01]  /*1200*/  UMOV UR6, 0x3 ;  /* 0x0000000300067882 */ /* 0x000fe20000000000 */
[----:B------:R-:W-:Y:S02]  /*1210*/  UIADD3 UR5, UPT, UPT, UR5, UR8, URZ ;  /* 0x0000000805057290 */ /* 0x000fe4000fffe0ff */
[----:B------:R-:W-:-:S04]  /*1220*/  USHF.L.U32 UR4, UR6, UR4, URZ ;  /* 0x0000000406047299 */ /* 0x000fc800080006ff */
[----:B------:R-:W-:Y:S02]  /*1230*/  MOV R3, UR5 ;  /* 0x0000000500037c02 */ /* 0x000fe40008000f00 */
[----:B------:R-:W-:Y:S02]  /*1240*/  MOV R2, UR4 ;  /* 0x0000000400027c02 */ /* 0x000fe40008000f00 */
.L_x_17:
[----:B------:R-:W-:Y:S05]  /*1250*/  BRA.U !UP2, `(.L_x_18) ;  /* 0x000000010ad07547 */ /* 0x000fea000b800000 */
[----:B------:R-:W1:Y:S01]  /*1260*/  LDCU.128 UR20, c[0x0][0xb10] ;  /* 0x00016200ff1477ac */ /* 0x000e620008000c00 */
[----:B------:R-:W2:Y:S01]  /*1270*/  LDCU UR12, c[0x0][0x370] ;  /* 0x00006e00ff0c77ac */ /* 0x000ea20008000800 */
[----:B------:R-:W3:Y:S01]  /*1280*/  LDCU UR5, c[0x0][0x374] ;  /* 0x00006e80ff0577ac */ /* 0x000ee20008000800 */
[----:B------:R-:W4:Y:S01]  /*1290*/  LDCU UR25, c[0x0][0xb0c] ;  /* 0x00016180ff1977ac */ /* 0x000f220008000800 */
[----:B------:R-:W4:Y:S01]  /*12a0*/  LDCU UR4, c[0x0][0xb20] ;  /* 0x00016400ff0477ac */ /* 0x000f220008000800 */
[----:B------:R-:W4:Y:S01]  /*12b0*/  LDCU.64 UR16, c[0x0][0xb28] ;  /* 0x00016500ff1077ac */ /* 0x000f220008000a00 */
[----:B-1----:R-:W-:Y:S02]  /*12c0*/  UISETP.NE.AND UP0, UPT, UR22, 0x1, UPT ;  /* 0x000000011600788c */ /* 0x002fe4000bf05270 */
[----:B---3--:R-:W-:Y:S02]  /*12d0*/  UIMAD.WIDE.U32 UR6, UR5, UR23, URZ ;  /* 0x00000017050672a5 */ /* 0x008fe4000f8e00ff */
[----:B--2---:R-:W-:-:S02]  /*12e0*/  UIMAD.WIDE.U32 UR8, UR12, UR20, URZ ;  /* 0x000000140c0872a5 */ /* 0x004fc4000f8e00ff */
[----:B----4-:R-:W-:Y:S02]  /*12f0*/  UISETP.NE.AND UP1, UPT, UR25, 0x1, UPT ;  /* 0x000000011900788c */ /* 0x010fe4000bf25270 */
[----:B------:R-:W-:Y:S01]  /*1300*/  UISETP.NE.AND UP2, UPT, UR18, 0x1, UPT ;  /* 0x000000011200788c */ /* 0x000fe2000bf45270 */
[----:B------:R-:W-:Y:S02]  /*1310*/  UMOV UR6, UR7 ;  /* 0x0000000700067c82 */ /* 0x000fe40008000000 */
[----:B------:R-:W-:Y:S01]  /*1320*/  UMOV UR8, UR9 ;  /* 0x0000000900087c82 */ /* 0x000fe20008000000 */
[----:B------:R-:W-:Y:S02]  /*1330*/  @UP0 USHF.R.U32.HI UR5, URZ, UR4, UR6 ;  /* 0x00000004ff050299 */ /* 0x000fe40008011606 */
[----:B------:R-:W-:Y:S02]  /*1340*/  UIMAD.WIDE.U32 UR14, UR45, UR23, URZ ;  /* 0x000000172d0e72a5 */ /* 0x000fe4000f8e00ff */
[----:B------:R-:W-:-:S02]  /*1350*/  UIMAD.WIDE.U32 UR6, UR5, UR16, URZ ;  /* 0x00000010050672a5 */ /* 0x000fc4000f8e00ff */
[----:B------:R-:W-:Y:S02]  /*1360*/  @UP1 USHF.R.U32.HI UR12, URZ, UR21, UR8 ;  /* 0x00000015ff0c1299 */ /* 0x000fe40008011608 */
[----:B------:R-:W-:Y:S02]  /*1370*/  UIMAD.WIDE.U32 UR10, UR19, UR20, URZ ;  /* 0x00000014130a72a5 */ /* 0x000fe4000f8e00ff */
[----:B------:R-:W-:Y:S01]  /*1380*/  UIMAD.WIDE.U32 UR8, UR12, UR16, URZ ;  /* 0x000000100c0872a5 */ /* 0x000fe2000f8e00ff */
[----:B------:R-:W-:Y:S01]  /*1390*/  UMOV UR14, UR15 ;  /* 0x0000000f000e7c82 */ /* 0x000fe20008000000 */
[----:B------:R-:W-:Y:S01]  /*13a0*/  UMOV UR6, UR7 ;  /* 0x0000000700067c82 */ /* 0x000fe20008000000 */
[----:B------:R-:W-:Y:S02]  /*13b0*/  USHF.R.U32.HI UR14, URZ, UR4, UR14 ;  /* 0x00000004ff0e7299 */ /* 0x000fe4000801160e */
[----:B------:R-:W-:Y:S01]  /*13c0*/  @UP2 USHF.R.U32.HI UR5, URZ, UR17, UR6 ;  /* 0x00000011ff052299 */ /* 0x000fe20008011606 */
[----:B------:R-:W-:-:S02]  /*13d0*/  UMOV UR10, UR11 ;  /* 0x0000000b000a7c82 */ /* 0x000fc40008000000 */
[----:B------:R-:W-:Y:S01]  /*13e0*/  UMOV UR6, UR9 ;  /* 0x0000000900067c82 */ /* 0x000fe20008000000 */
[----:B------:R-:W-:Y:S02]  /*13f0*/  USHF.R.U32.HI UR10, URZ, UR21, UR10 ;  /* 0x00000015ff0a7299 */ /* 0x000fe4000801160a */
[----:B------:R-:W-:Y:S02]  /*1400*/  @UP2 USHF.R.U32.HI UR12, URZ, UR17, UR6 ;  /* 0x00000011ff0c2299 */ /* 0x000fe40008011606 */
[----:B------:R-:W-:Y:S02]  /*1410*/  USEL UR4, UR45, UR14, !UP0 ;  /* 0x0000000e2d047287 */ /* 0x000fe4000c000000 */
[----:B------:R-:W-:Y:S02]  /*1420*/  UIMAD UR6, UR5, UR18, URZ ;  /* 0x00000012050672a4 */ /* 0x000fe4000f8e02ff */
[----:B------:R-:W-:Y:S02]  /*1430*/  USEL UR5, UR19, UR10, !UP1 ;  /* 0x0000000a13057287 */ /* 0x000fe4000c800000 */
[----:B------:R-:W-:-:S02]  /*1440*/  UIMAD UR8, UR12, UR18, URZ ;  /* 0x000000120c0872a4 */ /* 0x000fc4000f8e02ff */
[----:B------:R-:W-:Y:S02]  /*1450*/  UISETP.GE.AND UP0, UPT, UR4, UR6, UPT ;  /* 0x000000060400728c */ /* 0x000fe4000bf06270 */
[----:B------:R-:W-:Y:S02]  /*1460*/  UIMAD.WIDE.U32 UR6, UR4, UR16, URZ ;  /* 0x00000010040672a5 */ /* 0x000fe4000f8e00ff */
[----:B------:R-:W-:Y:S02]  /*1470*/  UISETP.GE.OR UP0, UPT, UR5, UR8, UP0 ;  /* 0x000000080500728c */ /* 0x000fe40008706670 */
[----:B------:R-:W-:Y:S02]  /*1480*/  UIMAD.WIDE.U32 UR8, UR5, UR16, URZ ;  /* 0x00000010050872a5 */ /* 0x000fe4000f8e00ff */
[----:B------:R-:W-:Y:S02]  /*1490*/  USHF.R.U32.HI UR7, URZ, UR17, UR7 ;  /* 0x00000011ff077299 */ /* 0x000fe40008011607 */
[----:B------:R-:W-:-:S02]  /*14a0*/  UIADD3 UR10, UPT, UPT, -UR4, URZ, URZ ;  /* 0x000000ff040a7290 */ /* 0x000fc4000fffe1ff */
[----:B------:R-:W-:Y:S02]  /*14b0*/  USEL UR7, UR4, UR7, !UP2 ;  /* 0x0000000704077287 */ /* 0x000fe4000d000000 */
[----:B------:R-:W-:Y:S01]  /*14c0*/  UIADD3 UR46, UPT, UPT, -UR5, URZ, URZ ;  /* 0x000000ff052e7290 */ /* 0x000fe2000fffe1ff */
[----:B------:R-:W-:Y:S01]  /*14d0*/  @!UP0 UMOV UR6, UR9 ;  /* 0x0000000900068c82 */ /* 0x000fe20008000000 */
[----:B------:R-:W-:Y:S02]  /*14e0*/  UIADD3 UR8, UPT, UPT, -UR7, URZ, URZ ;  /* 0x000000ff07087290 */ /* 0x000fe4000fffe1ff */
[----:B------:R-:W-:Y:S02]  /*14f0*/  @!UP0 USHF.R.U32.HI UR6, URZ, UR17, UR6 ;  /* 0x00000011ff068299 */ /* 0x000fe40008011606 */
[----:B------:R-:W-:Y:S02]  /*1500*/  UIMAD UR8, UR18, UR8, UR4 ;  /* 0x00000008120872a4 */ /* 0x000fe4000f8e0204 */
[----:B------:R-:W-:-:S02]  /*1510*/  @!UP0 USEL UR6, UR5, UR6, !UP2 ;  /* 0x0000000605068287 */ /* 0x000fc4000d000000 */
[----:B------:R-:W-:Y:S02]  /*1520*/  UIMAD UR45, UR22, UR10, UR45 ;  /* 0x0000000a162d72a4 */ /* 0x000fe4000f8e022d */
[----:B------:R-:W-:Y:S02]  /*1530*/  @!UP0 UIADD3 UR7, UPT, UPT, UR7, -UR6, URZ ;  /* 0x8000000607078290 */ /* 0x000fe4000fffe0ff */
[----:B------:R-:W-:Y:S02]  /*1540*/  @!UP0 UIMAD UR6, UR8, UR12, UR6 ;  /* 0x0000000c080682a4 */ /* 0x000fe4000f8e0206 */
[----:B------:R-:W-:Y:S02]  /*1550*/  @!UP0 UIMAD UR4, UR7, UR18, UR5 ;  /* 0x00000012070482a4 */ /* 0x000fe4000f8e0205 */
[----:B------:R-:W-:Y:S02]  /*1560*/  UIMAD UR46, UR25, UR46, UR19 ;  /* 0x0000002e192e72a4 */ /* 0x000fe4000f8e0213 */
[----:B------:R-:W-:Y:S01]  /*1570*/  UIMAD UR45, UR4, UR22, UR45 ;  /* 0x00000016042d72a4 */ /* 0x000fe2000f8e022d */
[----:B------:R-:W-:-:S02]  /*1580*/  @!UP0 UMOV UR5, UR6 ;  /* 0x0000000600058c82 */ /* 0x000fc40008000000 */
[----:B------:R-:W-:-:S12]  /*1590*/  UIMAD UR46, UR5, UR25, UR46 ;  /* 0x00000019052e72a4 */ /* 0x000fd8000f8e022e */
.L_x_18:
[----:B------:R-:W-:Y:S02]  /*15a0*/  UISETP.NE.AND UP1, UPT, UR26, 0x1, UPT ;  /* 0x000000011a00788c */ /* 0x000fe4000bf25270 */
[----:B------:R-:W-:Y:S02]  /*15b0*/  UISETP.NE.AND UP0, UPT, UR13, 0x2, UPT ;  /* 0x000000020d00788c */ /* 0x000fe4000bf05270 */
[----:B------:R-:W-:Y:S02]  /*15c0*/  ULOP3.LUT UR28, UR28, 0x800, URZ, 0xc0, !UPT ;  /* 0x000008001c1c7892 */ /* 0x000fe4000f8ec0ff */
[----:B------:R-:W-:-:S03]  /*15d0*/  USHF.L.U32 UR24, UR30, UR24, URZ ;  /* 0x000000181e187299 */ /* 0x000fc600080006ff */
[----:B------:R-:W-:Y:S09]  /*15e0*/  BRA.U UP1, `(.L_x_19) ;  /* 0x0000000101447547 */ /* 0x000ff2000b800000 */
[----:B------:R-:W1:Y:S01]  /*15f0*/  LDCU.128 UR8, c[0x0][0xb10] ;  /* 0x00016200ff0877ac */ /* 0x000e620008000c00 */
[----:B------:R-:W2:Y:S01]  /*1600*/  LDCU UR12, c[0x0][0xb0c] ;  /* 0x00016180ff0c77ac */ /* 0x000ea20008000800 */
[----:B------:R-:W3:Y:S01]  /*1610*/  LDCU UR14, c[0x0][0xb20] ;  /* 0x00016400ff0e77ac */ /* 0x000ee20008000800 */
[----:B-1----:R-:W-:Y:S02]  /*1620*/  UIMAD.WIDE.U32 UR6, UR46, UR8, URZ ;  /* 0x000000082e0672a5 */ /* 0x002fe4000f8e00ff */
[----:B------:R-:W-:Y:S02]  /*1630*/  UIMAD.WIDE.U32 UR4, UR45, UR11, URZ ;  /* 0x0000000b2d0472a5 */ /* 0x000fe4000f8e00ff */
[----:B--2---:R-:W-:Y:S02]  /*1640*/  UISETP.NE.AND UP2, UPT, UR12, 0x1, UPT ;  /* 0x000000010c00788c */ /* 0x004fe4000bf45270 */
[----:B------:R-:W-:Y:S01]  /*1650*/  UISETP.NE.AND UP1, UPT, UR10, 0x1, UPT ;  /* 0x000000010a00788c */ /* 0x000fe2000bf25270 */
[----:B------:R-:W-:-:S02]  /*1660*/  UMOV UR6, UR7 ;  /* 0x0000000700067c82 */ /* 0x000fc40008000000 */
[----:B------:R-:W-:Y:S01]  /*1670*/  UMOV UR4, UR5 ;  /* 0x0000000500047c82 */ /* 0x000fe20008000000 */
[----:B------:R-:W-:Y:S02]  /*1680*/  USHF.R.U32.HI UR6, URZ, UR9, UR6 ;  /* 0x00000009ff067299 */ /* 0x000fe40008011606 */
[----:B---3--:R-:W-:Y:S02]  /*1690*/  USHF.R.U32.HI UR4, URZ, UR14, UR4 ;  /* 0x0000000eff047299 */ /* 0x008fe40008011604 */
[----:B------:R-:W-:Y:S02]  /*16a0*/  USEL UR5, UR46, UR6, !UP2 ;  /* 0x000000062e057287 */ /* 0x000fe4000d000000 */
[----:B------:R-:W-:-:S04]  /*16b0*/  USEL UR4, UR45, UR4, !UP1 ;  /* 0x000000042d047287 */ /* 0x000fc8000c800000 */
[----:B------:R-:W-:Y:S02]  /*16c0*/  UIADD3 UR6, UPT, UPT, -UR4, UR5, URZ ;  /* 0x0000000504067290 */ /* 0x000fe4000fffe1ff */
[----:B------:R-:W-:Y:S02]  /*16d0*/  UIADD3 UR4, UPT, UPT, UR4, -UR5, URZ ;  /* 0x8000000504047290 */ /* 0x000fe4000fffe0ff */
[----:B------:R-:W-:Y:S02]  /*16e0*/  UIMAD UR45, UR6, UR10, UR45 ;  /* 0x0000000a062d72a4 */ /* 0x000fe4000f8e022d */
[----:B------:R-:W-:-:S12]  /*16f0*/  UIMAD UR46, UR4, UR12, UR46 ;  /* 0x0000000c042e72a4 */ /* 0x000fd8000f8e022e */
.L_x_19:
[----:B------:R-:W-:Y:S05]  /*1700*/  BRA.U !UP5, `(.L_x_20) ;  /* 0x000000010d0c7547 */ /* 0x000fea000b800000 */
[----:B------:R-:W-:Y:S01]  /*1710*/  UCGABAR_WAIT ;  /* 0x0000000000007dc7 */ /* 0x000fe20008000000 */
[----:B------:R-:W-:Y:S01]  /*1720*/  CCTL.IVALL ;  /* 0x00000000ff00798f */ /* 0x000fe20002000000 */
[----:B------:R-:W-:Y:S05]  /*1730*/  BRA `(.L_x_21) ;  /* 0x0000000000047947 */ /* 0x000fea0003800000 */
.L_x_20:
[----:B------:R-:W-:Y:S06]  /*1740*/  BAR.SYNC.DEFER_BLOCKING 0x0 ;  /* 0x0000000000007b1d */ /* 0x000fec0000010000 */
.L_x_21:
[----:B------:R-:W-:Y:S05]  /*1750*/  BRA.U UP0, `(.L_x_22) ;  /* 0x0000001100bc7547 */ /* 0x000fea000b800000 */
[----:B------:R-:W1:Y:S01]  /*1760*/  LDCU UR6, c[0x0][0x38c] ;  /* 0x00007180ff0677ac */ /* 0x000e620008000800 */
[----:B------:R-:W2:Y:S01]  /*1770*/  S2UR UR8, SR_CgaCtaId ;  /* 0x00000000000879c3 */ /* 0x000ea20000008800 */
[----:B------:R-:W-:Y:S01]  /*1780*/  PLOP3.LUT P1, PT, PT, PT, UP3, 0x80, 0x8 ;  /* 0x000000000008781c */ /* 0x000fe20003f2f038 */
[----:B------:R-:W-:Y:S01]  /*1790*/  IMAD.MOV.U32 R12, RZ, RZ, 0x1 ;  /* 0x00000001ff0c7424 */ /* 0x000fe200078e00ff */
[----:B------:R-:W-:Y:S01]  /*17a0*/  USHF.L.U32 UR47, UR19, 0x7, URZ ;  /* 0x00000007132f7899 */ /* 0x000fe200080006ff */
[----:B------:R-:W-:Y:S01]  /*17b0*/  ISETP.NE.AND P2, PT, R0, RZ, P3 ;  /* 0x000000ff0000720c */ /* 0x000fe20001f45270 */
[----:B------:R-:W-:Y:S01]  /*17c0*/  UMOV UR7, 0x400 ;  /* 0x0000040000077882 */ /* 0x000fe20000000000 */
[----:B------:R-:W-:Y:S01]  /*17d0*/  UISETP.NE.AND UP1, UPT, UR13, URZ, UPT ;  /* 0x000000ff0d00728c */ /* 0x000fe2000bf25270 */
[----:B------:R-:W-:Y:S01]  /*17e0*/  PLOP3.LUT P1, PT, P1, PT, PT, 0x8, 0x80 ;  /* 0x000000000080781c */ /* 0x000fe20000f2e170 */
[----:B------:R-:W-:Y:S01]  /*17f0*/  USHF.L.U32 UR44, UR19, 0x5, URZ ;  /* 0x00000005132c7899 */ /* 0x000fe200080006ff */
[----:B------:R-:W-:Y:S01]  /*1800*/  CS2R R10, SRZ ;  /* 0x00000000000a7805 */ /* 0x000fe2000001ff00 */
[----:B------:R-:W-:Y:S01]  /*1810*/  ULOP3.LUT UR47, UR47, 0x80, URZ, 0xc0, !UPT ;  /* 0x000000802f2f7892 */ /* 0x000fe2000f8ec0ff */
[----:B------:R-:W-:Y:S01]  /*1820*/  IMAD.MOV.U32 R9, RZ, RZ, RZ ;  /* 0x000000ffff097224 */ /* 0x000fe200078e00ff */
[----:B------:R-:W3:Y:S01]  /*1830*/  LDCU UR39, c[0x0][0x370] ;  /* 0x00006e00ff2777ac */ /* 0x000ee20008000800 */
[----:B------:R-:W-:Y:S01]  /*1840*/  IMAD.MOV.U32 R8, RZ, RZ, 0x1 ;  /* 0x00000001ff087424 */ /* 0x000fe200078e00ff */
[----:B------:R-:W4:Y:S01]  /*1850*/  LDCU.64 UR26, c[0x0][0x348] ;  /* 0x00006900ff1a77ac */ /* 0x000f220008000a00 */
[----:B-1----:R-:W-:-:S02]  /*1860*/  UIADD3 UR5, UPT, UPT, UR6, 0x1f, URZ ;  /* 0x0000001f06057890 */ /* 0x002fc4000fffe0ff */
[----:B------:R-:W-:Y:S02]  /*1870*/  UIADD3 UR49, UPT, UPT, UR6, 0x3e, URZ ;  /* 0x0000003e06317890 */ /* 0x000fe4000fffe0ff */
[----:B------:R-:W-:Y:S02]  /*1880*/  USHF.R.S32.HI UR4, URZ, 0x1f, UR5 ;  /* 0x0000001fff047899 */ /* 0x000fe40008011405 */
[----:B--2---:R-:W-:Y:S02]  /*1890*/  ULEA UR13, UR8, UR7, 0x18 ;  /* 0x00000007080d7291 */ /* 0x004fe4000f8ec0ff */
[----:B------:R-:W-:Y:S02]  /*18a0*/  ULEA.HI UR4, UR4, UR5, URZ, 0x5 ;  /* 0x0000000504047291 */ /* 0x000fe4000f8f28ff */
[----:B------:R-:W-:Y:S02]  /*18b0*/  UIADD3 UR5, UPT, UPT, UR6, -0x1, URZ ;  /* 0xffffffff06057890 */ /* 0x000fe4000fffe0ff */
[----:B------:R-:W-:-:S02]  /*18c0*/  USHF.R.S32.HI UR42, URZ, 0x5, UR4 ;  /* 0x00000005ff2a7899 */ /* 0x000fc40008011404 */
[----:B------:R-:W-:Y:S02]  /*18d0*/  UISETP.GE.U32.AND UP2, UPT, UR5, -0x3f, UPT ;  /* 0xffffffc10500788c */ /* 0x000fe4000bf46070 */
[----:B------:R-:W-:Y:S01]  /*18e0*/  UISETP.LT.U32.AND UP0, UPT, UR42, 0x3, UPT ;  /* 0x000000032a00788c */ /* 0x000fe2000bf01070 */
[----:B------:R-:W1:Y:S03]  /*18f0*/  LDCU UR38, c[0x0][0x374] ;  /* 0x00006e80ff2677ac */ /* 0x000e660008000800 */
[----:B------:R-:W-:Y:S02]  /*1900*/  USEL UR41, UR42, 0x3, UP0 ;  /* 0x000000032a297887 */ /* 0x000fe40008000000 */
[----:B------:R-:W-:Y:S02]  /*1910*/  ULOP3.LUT UR44, UR44, 0x20, URZ, 0xc0, !UPT ;  /* 0x000000202c2c7892 */ /* 0x000fe4000f8ec0ff */
[----:B------:R-:W-:-:S02]  /*1920*/  UIADD3 UR4, UPT, UPT, UR41, -0x1, URZ ;  /* 0xffffffff29047890 */ /* 0x000fc4000fffe0ff */
[----:B------:R-:W-:Y:S02]  /*1930*/  @UP2 UIADD3 UR4, UPT, UPT, UR41, URZ, URZ ;  /* 0x000000ff29042290 */ /* 0x000fe4000fffe0ff */
[----:B------:R-:W-:Y:S02]  /*1940*/  USEL UR21, UR34, 0x2, UP1 ;  /* 0x0000000222157887 */ /* 0x000fe40008800000 */
[----:B------:R-:W-:Y:S02]  /*1950*/  UIADD3 UR30, UPT, UPT, UR13, 0x4400, UR28 ;  /* 0x000044000d1e7890 */ /* 0x000fe4000fffe01c */
[----:B------:R-:W-:Y:S02]  /*1960*/  ULEA.HI UR47, UR28, UR47, URZ, 0x1b ;  /* 0x0000002f1c2f7291 */ /* 0x000fe4000f8fd8ff */
[----:B------:R-:W-:Y:S02]  /*1970*/  UIADD3 UR48, UPT, UPT, UR42, -UR41, URZ ;  /* 0x800000292a307290 */ /* 0x000fe4000fffe0ff */
[----:B------:R-:W-:-:S02]  /*1980*/  UIADD3 UR29, UPT, UPT, UR4, 0x1, URZ ;  /* 0x00000001041d7890 */ /* 0x000fc4000fffe0ff */
[----:B------:R-:W-:Y:S01]  /*1990*/  UIADD3 UR43, UPT, UPT, -UR4, URZ, URZ ;  /* 0x000000ff042b7290 */ /* 0x000fe2000fffe1ff */
[----:B-1-34-:R-:W-:-:S11]  /*19a0*/  UMOV UR6, URZ ;  /* 0x000000ff00067c82 */ /* 0x01afd60008000000 */
.L_x_42:
[----:B------:R-:W1:Y:S02]  /*19b0*/  S2UR UR4, SR_CgaCtaId ;  /* 0x00000000000479c3 */ /* 0x000e640000008800 */
[----:B-1----:R-:W-:-:S09]  /*19c0*/  UISETP.NE.AND UP0, UPT, UR4, URZ, UPT ;  /* 0x000000ff0400728c */ /* 0x002fd2000bf05270 */
[----:B------:R-:W-:Y:S05]  /*19d0*/  BRA.U UP0, `(.L_x_23) ;  /* 0x0000000100287547 */ /* 0x000fea000b800000 */
[----:B------:R-:W-:Y:S02]  /*19e0*/  LEA R0, R9, UR13, 0x3 ;  /* 0x0000000d09007c11 */ /* 0x000fe4000f8e18ff */
[----:B------:R-:W-:-:S04]  /*19f0*/  SHF.L.U32 R2, R8, 0x1f, RZ ;  /* 0x0000001f08027819 */ /* 0x000fc800000006ff */
[----:B------:R-:W1:Y:S02]  /*1a00*/  SYNCS.PHASECHK.TRANS64.TRYWAIT P0, [R0+URZ+0xc0], R2 ;  /* 0x0000c002000075a7 */ /* 0x000e6400080011ff */
[----:B-1----:R-:W-:Y:S05]  /*1a10*/  @!P0 BRA `(.L_x_24) ;  /* 0x0000005800988947 */ /* 0x002fea0003800000 */
.L_x_112:
[----:B------:R-:W-:Y:S01]  /*1a20*/  VIADD R9, R9, 0x1 ;  /* 0x0000000109097836 */ /* 0x000fe20000000000 */
[----:B------:R1:W-:Y:S04]  /*1a30*/  SYNCS.ARRIVE.TRANS64.A1T0 RZ, [R0+URZ+0xb0], RZ ;  /* 0x0000b0ff00ff79a7 */ /* 0x0003e800081000ff */
[----:B------:R-:W-:-:S04]  /*1a40*/  ISETP.NE.AND P0, PT, R9, 0x2, PT ;  /* 0x000000020900780c */ /* 0x000fc80003f05270 */
[----:B------:R-:W-:Y:S02]  /*1a50*/  SEL R9, R9, RZ, P0 ;  /* 0x000000ff09097207 */ /* 0x000fe40000000000 */
[----:B-1----:R-:W-:-:S04]  /*1a60*/  SEL R0, RZ, 0x1, P0 ;  /* 0x00000001ff007807 */ /* 0x002fc80000000000 */
[----:B------:R-:W-:-:S07]  /*1a70*/  LOP3.LUT R8, R8, R0, RZ, 0x3c, !PT ;  /* 0x0000000008087212 */ /* 0x000fce00078e3cff */
.L_x_23:
[----:B------:R-:W-:Y:S01]  /*1a80*/  ULEA UR4, UR6, UR13, 0x3 ;  /* 0x0000000d06047291 */ /* 0x000fe2000f8e18ff */
[----:B------:R-:W-:Y:S01]  /*1a90*/  SHF.L.U32 R0, R12, 0x1f, RZ ;  /* 0x0000001f0c007819 */ /* 0x000fe200000006ff */
[----:B------:R-:W-:Y:S02]  /*1aa0*/  UISETP.GE.U32.AND UP0, UPT, UR49, 0x3f, UPT ;  /* 0x0000003f3100788c */ /* 0x000fe4000bf06070 */
[----:B------:R-:W-:Y:S01]  /*1ab0*/  ULEA UR11, UR45, UR44, 0x6 ;  /* 0x0000002c2d0b7291 */ /* 0x000fe2000f8e30ff */
[----:B------:R-:W-:-:S04]  /*1ac0*/  UMOV UR7, URZ ;  /* 0x000000ff00077c82 */ /* 0x000fc80008000000 */
[----:B------:R1:W2:Y:S01]  /*1ad0*/  SYNCS.PHASECHK.TRANS64.TRYWAIT P0, [UR4+0x18], R0 ;  /* 0x00001800ff0075a7 */ /* 0x0002a20008001104 */
[----:B------:R-:W-:-:S04]  /*1ae0*/  ULEA.HI UR4, UR46, UR46, URZ, 0x1 ;  /* 0x0000002e2e047291 */ /* 0x000fc8000f8f08ff */
[----:B------:R-:W-:-:S04]  /*1af0*/  USHF.L.U32 UR4, UR4, 0x7, URZ ;  /* 0x0000000704047899 */ /* 0x000fc800080006ff */
[----:B------:R-:W-:-:S04]  /*1b00*/  ULOP3.LUT UR35, UR4, 0xffffff00, URZ, 0xc0, !UPT ;  /* 0xffffff0004237892 */ /* 0x000fc8000f8ec0ff */
[----:B------:R-:W-:Y:S01]  /*1b10*/  UIADD3 UR35, UPT, UPT, UR47, UR35, URZ ;  /* 0x000000232f237290 */ /* 0x000fe2000fffe0ff */
[----:B------:R-:W-:Y:S11]  /*1b20*/  BRA.U !UP0, `(.L_x_25) ;  /* 0x0000000108c47547 */ /* 0x000ff6000b800000 */
[----:B------:R-:W-:Y:S01]  /*1b30*/  UMOV UR16, UR43 ;  /* 0x0000002b00107c82 */ /* 0x000fe20008000000 */
[----:B------:R-:W-:Y:S01]  /*1b40*/  UMOV UR4, UR6 ;  /* 0x0000000600047c82 */ /* 0x000fe20008000000 */
[----:B------:R-:W-:-:S05]  /*1b50*/  UMOV UR34, URZ ;  /* 0x000000ff00227c82 */ /* 0x000fca0008000000 */
.L_x_31:
[----:B------:R-:W-:Y:S01]  /*1b60*/  ULEA UR33, UR4, UR13, 0x3 ;  /* 0x0000000d04217291 */ /* 0x000fe2000f8e18ff */
[----:B------:R-:W-:Y:S01]  /*1b70*/  @P3 MOV R2, 0x2800 ;  /* 0x0000280000023802 */ /* 0x000fe20000000f00 */
[----:B--234-:R-:W-:Y:S10]  /*1b80*/  @P0 BRA `(.L_x_26) ;  /* 0x00000000000c0947 */ /* 0x01cff40003800000 */
[----:B------:R-:W-:-:S04]  /*1b90*/  SHF.L.U32 R3, R12, 0x1f, RZ ;  /* 0x0000001f0c037819 */ /* 0x000fc800000006ff */
[----:B------:R-:W2:Y:S02]  /*1ba0*/  SYNCS.PHASECHK.TRANS64.TRYWAIT P0, [UR33+0x18], R3 ;  /* 0x00001803ff0075a7 */ /* 0x000ea40008001121 */
[----:B--2---:R-:W-:Y:S05]  /*1bb0*/  @!P0 BRA `(.L_x_27) ;  /* 0x0000005800448947 */ /* 0x004fea0003800000 */
.L_x_26:
[----:B------:R2:W-:Y:S01]  /*1bc0*/  @P3 SYNCS.ARRIVE.TRANS64 RZ, [UR33], R2 ;  /* 0x00000002ffff39a7 */ /* 0x0005e20008000021 */
[----:B------:R-:W-:Y:S02]  /*1bd0*/  ULOP3.LUT UR5, UR21, 0x2, URZ, 0xfc, !UPT ;  /* 0x0000000215057892 */ /* 0x000fe4000f8efcff */
[----:B------:R-:W-:Y:S02]  /*1be0*/  UIADD3 UR16, UPT, UPT, UR16, 0x1, URZ ;  /* 0x0000000110107890 */ /* 0x000fe4000fffe0ff */
[----:B------:R-:W-:Y:S02]  /*1bf0*/  UISETP.NE.AND UP0, UPT, UR5, 0x2, UPT ;  /* 0x000000020500788c */ /* 0x000fe4000bf05270 */
[----:B------:R-:W-:-:S07]  /*1c00*/  UISETP.NE.AND UP2, UPT, UR16, 0x1, UPT ;  /* 0x000000011000788c */ /* 0x000fce000bf45270 */
[----:B------:R-:W-:Y:S05]  /*1c10*/  BRA.U UP0, `(.L_x_28) ;  /* 0x0000000100047547 */ /* 0x000fea000b800000 */
[----:B------:R-:W-:Y:S05]  /*1c20*/  BPT.TRAP 0x1 ;  /* 0x000000040000795c */ /* 0x000fea0000300000 */
.L_x_28:
[----:B------:R-:W-:Y:S04]  /*1c30*/  BSSY.RECONVERGENT B0, `(.L_x_29) ;  /* 0x0000003000007945 */ /* 0x000fe80003800200 */
[----:B------:R-:W-:Y:S05]  /*1c40*/  @!P2 BRA `(.L_x_30) ;  /* 0x000000000004a947 */ /* 0x000fea0003800000 */
[----:B------:R-:W-:Y:S05]  /*1c50*/  BPT.TRAP 0x1 ;  /* 0x000000040000795c */ /* 0x000fea0000300000 */
.L_x_30:
[----:B------:R-:W-:Y:S05]  /*1c60*/  BSYNC.RECONVERGENT B0 ;  /* 0x0000000000007941 */ /* 0x000fea0003800200 */
.L_x_29:
[----:B------:R-:W-:Y:S02]  /*1c70*/  UIADD3 UR5, UPT, UPT, UR4, 0x1, URZ ;  /* 0x0000000104057890 */ /* 0x000fe4000fffe0ff */
[----:B------:R-:W-:Y:S02]  /*1c80*/  ULEA UR32, UR4, UR28, 0xc ;  /* 0x0000001c04207291 */ /* 0x000fe4000f8e60ff */
[----:B------:R-:W-:Y:S02]  /*1c90*/  UISETP.NE.AND UP0, UPT, UR5, 0x3, UPT ;  /* 0x000000030500788c */ /* 0x000fe4000bf05270 */
[----:B------:R-:W-:Y:S02]  /*1ca0*/  UIADD3 UR14, UP1, UPT, UR26, 0x80, URZ ;  /* 0x000000801a0e7890 */ /* 0x000fe4000ff3e0ff */
[----:B------:R-:W-:Y:S02]  /*1cb0*/  USEL UR7, URZ, 0x1, UP0 ;  /* 0x00000001ff077887 */ /* 0x000fe40008000000 */
[----:B------:R-:W-:-:S02]  /*1cc0*/  USEL UR6, UR5, URZ, UP0 ;  /* 0x000000ff05067287 */ /* 0x000fc40008000000 */
[----:B------:R-:W-:Y:S02]  /*1cd0*/  ULEA UR8, UR4, UR13, 0xa ;  /* 0x0000000d04087291 */ /* 0x000fe4000f8e50ff */
[----:B------:R-:W-:Y:S01]  /*1ce0*/  ULEA UR5, UR6, UR13, 0x3 ;  /* 0x0000000d06057291 */ /* 0x000fe2000f8e18ff */
[----:B------:R-:W-:Y:S01]  /*1cf0*/  LOP3.LUT R12, R12, UR7, RZ, 0x3c, !PT ;  /* 0x000000070c0c7c12 */ /* 0x000fe2000f8e3cff */
[----:B------:R-:W-:Y:S02]  /*1d00*/  UIADD3 UR4, UP0, UPT, UR26, 0x180, URZ ;  /* 0x000001801a047890 */ /* 0x000fe4000ff1e0ff */
[----:B------:R-:W-:Y:S01]  /*1d10*/  ULOP3.LUT UR33, UR33, 0xfefffff8, URZ, 0xc0, !UPT ;  /* 0xfefffff821217892 */ /* 0x000fe2000f8ec0ff */
[----:B-1----:R-:W-:Y:S01]  /*1d20*/  SHF.L.U32 R0, R12, 0x1f, RZ ;  /* 0x0000001f0c007819 */ /* 0x002fe200000006ff */
[----:B------:R-:W-:Y:S02]  /*1d30*/  UIADD3.X UR15, UPT, UPT, URZ, UR27, URZ, UP1, !UPT ;  /* 0x0000001bff0f7290 */ /* 0x000fe40008ffe4ff */
[----:B------:R-:W-:Y:S01]  /*1d40*/  UIADD3 UR32, UPT, UPT, UR13, 0x4400, UR32 ;  /* 0x000044000d207890 */ /* 0x000fe2000fffe020 */
[----:B------:R3:W4:Y:S01]  /*1d50*/  SYNCS.PHASECHK.TRANS64.TRYWAIT P0, [UR5+0x18], R0 ;  /* 0x00001800ff0075a7 */ /* 0x0007220008001105 */
[----:B------:R-:W-:-:S02]  /*1d60*/  UPRMT UR7, URZ, 0x5410, UR24 ;  /* 0x00005410ff077896 */ /* 0x000fc40008000018 */
[----:B------:R-:W-:Y:S02]  /*1d70*/  UIADD3 UR8, UPT, UPT, UR8, 0x7400, URZ ;  /* 0x0000740008087890 */ /* 0x000fe4000fffe0ff */
[----:B------:R-:W-:Y:S01]  /*1d80*/  UIADD3.X UR5, UPT, UPT, URZ, UR27, URZ, UP0, !UPT ;  /* 0x0000001bff057290 */ /* 0x000fe200087fe4ff */
[----:B------:R-:W-:Y:S01]  /*1d90*/  UMOV UR18, 0x0 ;  /* 0x0000000000127882 */ /* 0x000fe20000000000 */
[----:B------:R-:W-:Y:S01]  /*1da0*/  UMOV UR19, 0x10000000 ;  /* 0x1000000000137882 */ /* 0x000fe20000000000 */
[----:B------:R-:W-:Y:S01]  /*1db0*/  UMOV UR10, UR34 ;  /* 0x00000022000a7c82 */ /* 0x000fe20008000000 */
[----:B------:R-:W-:Y:S01]  /*1dc0*/  UMOV UR12, UR36 ;  /* 0x00000024000c7c82 */ /* 0x000fe20008000000 */
[----:B------:R-:W-:Y:S01]  /*1dd0*/  UMOV UR9, UR33 ;  /* 0x0000002100097c82 */ /* 0x000fe20008000000 */
[----:B------:R1:W-:Y:S03]  /*1de0*/  UTMALDG.3D.MULTICAST.2CTA [UR32], [UR14], UR7, desc[UR18] ;  /* 0x000012200e0073b4 */ /* 0x0003e60008211807 */
[----:B------:R2:W-:Y:S01]  /*1df0*/  UTMALDG.3D.2CTA [UR8], [UR4], desc[UR18] ;  /* 0x00001208040075b4 */ /* 0x0005e20008211000 */
[----:B-1----:R-:W-:Y:S01]  /*1e00*/  UIADD3 UR34, UPT, UPT, UR34, 0x20, URZ ;  /* 0x0000002022227890 */ /* 0x002fe2000fffe0ff */
[----:B------:R-:W-:Y:S01]  /*1e10*/  UMOV UR7, UR29 ;  /* 0x0000001d00077c82 */ /* 0x000fe20008000000 */
[----:B--2---:R-:W-:Y:S01]  /*1e20*/  UMOV UR4, UR6 ;  /* 0x0000000600047c82 */ /* 0x004fe20008000000 */
[----:B------:R-:W-:Y:S09]  /*1e30*/  BRA.U UP2, `(.L_x_31) ;  /* 0xfffffffd02487547 */ /* 0x000ff2000b83ffff */
.L_x_25:
[----:B------:R-:W-:Y:S01]  /*1e40*/  ULEA UR4, UR6, UR13, 0x3 ;  /* 0x0000000d06047291 */ /* 0x000fe2000f8e18ff */
[----:B-1-3--:R-:W-:Y:S01]  /*1e50*/  SHF.L.U32 R0, R12, 0x1f, RZ ;  /* 0x0000001f0c007819 */ /* 0x00afe200000006ff */
[----:B------:R-:W-:Y:S01]  /*1e60*/  @!P1 SYNCS.ARRIVE.TRANS64.A1T0 RZ, [UR13+0x48], RZ ;  /* 0x000048ffffff99a7 */ /* 0x000fe2000810000d */
[----:B------:R-:W-:-:S06]  /*1e70*/  UISETP.GT.AND UP0, UPT, UR42, UR41, UPT ;  /* 0x000000292a00728c */ /* 0x000fcc000bf04270 */
[----:B--2-4-:R1:W2:Y:S03]  /*1e80*/  SYNCS.PHASECHK.TRANS64.TRYWAIT P0, [UR4+0x18], R0 ;  /* 0x00001800ff0075a7 */ /* 0x0142a60008001104 */
[----:B------:R-:W-:Y:S05]  /*1e90*/  BRA.U !UP0, `(.L_x_32) ;  /* 0x0000000108c07547 */ /* 0x000fea000b800000 */
[----:B------:R-:W-:Y:S01]  /*1ea0*/  UIADD3 UR25, UPT, UPT, UR48, UR7, URZ ;  /* 0x0000000730197290 */ /* 0x000fe2000fffe0ff */
[----:B------:R-:W-:-:S11]  /*1eb0*/  UMOV UR4, UR6 ;  /* 0x0000000600047c82 */ /* 0x000fd60008000000 */
.L_x_38:
[----:B------:R-:W-:Y:S01]  /*1ec0*/  ULEA UR17, UR4, UR13, 0x3 ;  /* 0x0000000d04117291 */ /* 0x000fe2000f8e18ff */
[----:B--2---:R-:W-:Y:S01]  /*1ed0*/  @P3 MOV R2, 0x2800 ;  /* 0x0000280000023802 */ /* 0x004fe20000000f00 */
[----:B--2-4-:R-:W-:Y:S10]  /*1ee0*/  @P0 BRA `(.L_x_33) ;  /* 0x00000000000c0947 */ /* 0x014ff40003800000 */
[----:B------:R-:W-:-:S04]  /*1ef0*/  SHF.L.U32 R3, R12, 0x1f, RZ ;  /* 0x0000001f0c037819 */ /* 0x000fc800000006ff */
[----:B------:R-:W2:Y:S02]  /*1f00*/  SYNCS.PHASECHK.TRANS64.TRYWAIT P0, [UR17+0x18], R3 ;  /* 0x00001803ff0075a7 */ /* 0x000ea40008001111 */
[----:B--2---:R-:W-:Y:S05]  /*1f10*/  @!P0 BRA `(.L_x_34) ;  /* 0x0000005400848947 */ /* 0x004fea0003800000 */
.L_x_33:
[----:B------:R2:W-:Y:S01]  /*1f20*/  @P3 SYNCS.ARRIVE.TRANS64 RZ, [UR17], R2 ;  /* 0x00000002ffff39a7 */ /* 0x0005e20008000011 */
[----:B------:R-:W-:-:S04]  /*1f30*/  ULOP3.LUT UR5, UR21, 0x2, URZ, 0xfc, !UPT ;  /* 0x0000000215057892 */ /* 0x000fc8000f8efcff */
[----:B------:R-:W-:-:S09]  /*1f40*/  UISETP.NE.AND UP0, UPT, UR5, 0x2, UPT ;  /* 0x000000020500788c */ /* 0x000fd2000bf05270 */
[----:B------:R-:W-:Y:S05]  /*1f50*/  BRA.U UP0, `(.L_x_35) ;  /* 0x0000000100047547 */ /* 0x000fea000b800000 */
[----:B------:R-:W-:Y:S05]  /*1f60*/  BPT.TRAP 0x1 ;  /* 0x000000040000795c */ /* 0x000fea0000300000 */
.L_x_35:
[----:B------:R-:W-:Y:S04]  /*1f70*/  BSSY.RECONVERGENT B0, `(.L_x_36) ;  /* 0x0000003000007945 */ /* 0x000fe80003800200 */
[----:B------:R-:W-:Y:S05]  /*1f80*/  @!P2 BRA `(.L_x_37) ;  /* 0x000000000004a947 */ /* 0x000fea0003800000 */
[----:B------:R-:W-:Y:S05]  /*1f90*/  BPT.TRAP 0x1 ;  /* 0x000000040000795c */ /* 0x000fea0000300000 */
.L_x_37:
[----:B------:R-:W-:Y:S05]  /*1fa0*/  BSYNC.RECONVERGENT B0 ;  /* 0x0000000000007941 */ /* 0x000fea0003800200 */
.L_x_36:
[----:B------:R-:W-:Y:S02]  /*1fb0*/  UIADD3 UR5, UPT, UPT, UR4, 0x1, URZ ;  /* 0x0000000104057890 */ /* 0x000fe4000fffe0ff */
[----:B------:R-:W-:Y:S02]  /*1fc0*/  UIADD3 UR14, UP1, UPT, UR26, 0x80, URZ ;  /* 0x000000801a0e7890 */ /* 0x000fe4000ff3e0ff */
[----:B------:R-:W-:Y:S02]  /*1fd0*/  UISETP.NE.AND UP0, UPT, UR5, 0x3, UPT ;  /* 0x000000030500788c */ /* 0x000fe4000bf05270 */
[----:B------:R-:W-:Y:S02]  /*1fe0*/  ULEA UR16, UR4, UR30, 0xc ;  /* 0x0000001e04107291 */ /* 0x000fe4000f8e60ff */
[----:B------:R-:W-:Y:S02]  /*1ff0*/  USEL UR8, URZ, 0x1, UP0 ;  /* 0x00000001ff087887 */ /* 0x000fe40008000000 */
[----:B------:R-:W-:-:S02]  /*2000*/  USEL UR6, UR5, URZ, UP0 ;  /* 0x000000ff05067287 */ /* 0x000fc40008000000 */
[----:B------:R-:W-:Y:S02]  /*2010*/  UIADD3 UR22, UP0, UPT, UR26, 0x180, URZ ;  /* 0x000001801a167890 */ /* 0x000fe4000ff1e0ff */
[----:B------:R-:W-:Y:S01]  /*2020*/  LOP3.LUT R12, R12, UR8, RZ, 0x3c, !PT ;  /* 0x000000080c0c7c12 */ /* 0x000fe2000f8e3cff */
[----:B------:R-:W-:Y:S02]  /*2030*/  ULEA UR8, UR4, UR13, 0xa ;  /* 0x0000000d04087291 */ /* 0x000fe4000f8e50ff */
[----:B------:R-:W-:Y:S01]  /*2040*/  ULEA UR5, UR6, UR13, 0x3 ;  /* 0x0000000d06057291 */ /* 0x000fe2000f8e18ff */
[----:B-1----:R-:W-:Y:S01]  /*2050*/  SHF.L.U32 R0, R12, 0x1f, RZ ;  /* 0x0000001f0c007819 */ /* 0x002fe200000006ff */
[----:B------:R-:W-:Y:S02]  /*2060*/  USHF.L.U32 UR18, UR7, 0x5, URZ ;  /* 0x0000000507127899 */ /* 0x000fe400080006ff */
[----:B------:R-:W-:Y:S02]  /*2070*/  ULOP3.LUT UR17, UR17, 0xfefffff8, URZ, 0xc0, !UPT ;  /* 0xfefffff811117892 */ /* 0x000fe4000f8ec0ff */
[----:B------:R-:W-:-:S02]  /*2080*/  UIADD3.X UR15, UPT, UPT, URZ, UR27, URZ, UP1, !UPT ;  /* 0x0000001bff0f7290 */ /* 0x000fc40008ffe4ff */
[----:B------:R-:W-:Y:S01]  /*2090*/  UPRMT UR4, URZ, 0x5410, UR24 ;  /* 0x00005410ff047896 */ /* 0x000fe20008000018 */
[----:B------:R3:W4:Y:S01]  /*20a0*/  SYNCS.PHASECHK.TRANS64.TRYWAIT P0, [UR5+0x18], R0 ;  /* 0x00001800ff0075a7 */ /* 0x0007220008001105 */
[----:B------:R-:W-:Y:S02]  /*20b0*/  UIADD3 UR8, UPT, UPT, UR8, 0x7400, URZ ;  /* 0x0000740008087890 */ /* 0x000fe4000fffe0ff */
[----:B------:R-:W-:Y:S01]  /*20c0*/  UIADD3.X UR23, UPT, UPT, URZ, UR27, URZ, UP0, !UPT ;  /* 0x0000001bff177290 */ /* 0x000fe200087fe4ff */
[----:B------:R-:W-:Y:S01]  /*20d0*/  UMOV UR32, 0x0 ;  /* 0x0000000000207882 */ /* 0x000fe20000000000 */
[----:B------:R-:W-:Y:S01]  /*20e0*/  UMOV UR33, 0x10000000 ;  /* 0x1000000000217882 */ /* 0x000fe20000000000 */
[----:B------:R-:W-:Y:S01]  /*20f0*/  UMOV UR19, UR35 ;  /* 0x0000002300137c82 */ /* 0x000fe20008000000 */
[----:B------:R-:W-:Y:S01]  /*2100*/  UMOV UR20, UR36 ;  /* 0x0000002400147c82 */ /* 0x000fe20008000000 */
[----:B------:R-:W-:Y:S01]  /*2110*/  UMOV UR12, UR36 ;  /* 0x00000024000c7c82 */ /* 0x000fe20008000000 */
[----:B------:R-:W-:Y:S01]  /*2120*/  UMOV UR9, UR17 ;  /* 0x0000001100097c82 */ /* 0x000fe20008000000 */
[----:B------:R-:W-:Y:S01]  /*2130*/  UMOV UR10, UR18 ;  /* 0x00000012000a7c82 */ /* 0x000fe20008000000 */
[----:B------:R1:W-:Y:S01]  /*2140*/  UTMALDG.3D.MULTICAST.2CTA [UR16], [UR14], UR4, desc[UR32] ;  /* 0x000020100e0073b4 */ /* 0x0003e20008211804 */
[----:B------:R-:W-:-:S04]  /*2150*/  UIADD3 UR7, UPT, UPT, UR7, 0x1, URZ ;  /* 0x0000000107077890 */ /* 0x000fc8000fffe0ff */
[----:B------:R-:W-:Y:S01]  /*2160*/  UISETP.NE.AND UP0, UPT, UR7, UR25, UPT ;  /* 0x000000190700728c */ /* 0x000fe2000bf05270 */
[----:B------:R3:W-:Y:S01]  /*2170*/  UTMALDG.3D.2CTA [UR8], [UR22], desc[UR32] ;  /* 0x00002008160075b4 */ /* 0x0007e20008211000 */
[----:B-1----:R-:W-:-:S07]  /*2180*/  UMOV UR4, UR6 ;  /* 0x0000000600047c82 */ /* 0x002fce0008000000 */
[----:B---3--:R-:W-:Y:S05]  /*2190*/  BRA.U UP0, `(.L_x_38) ;  /* 0xfffffffd00487547 */ /* 0x008fea000b83ffff */
.L_x_32:
[C---:B------:R-:W-:Y:S01]  /*21a0*/  LEA R3, R11.reuse, UR13, 0x3 ;  /* 0x0000000d0b037c11 */ /* 0x040fe2000f8e18ff */
[----:B------:R-:W-:Y:S01]  /*21b0*/  NOP ;  /* 0x0000000000007918 */ /* 0x000fe20000000000 */
[----:B-1----:R-:W-:Y:S02]  /*21c0*/  SHF.L.U32 R0, R10, 0x1f, RZ ;  /* 0x0000001f0a007819 */ /* 0x002fe400000006ff */
[----:B------:R-:W-:Y:S02]  /*21d0*/  LEA R4, R11, UR13, 0x4 ;  /* 0x0000000d0b047c11 */ /* 0x000fe4000f8e20ff */
[----:B--2-4-:R-:W1:Y:S02]  /*21e0*/  SYNCS.PHASECHK.TRANS64.TRYWAIT P0, [R3+URZ+0x50], R0 ;  /* 0x00005000030075a7 */ /* 0x014e6400080011ff */
[----:B-1----:R-:W-:Y:S05]  /*21f0*/  @!P0 BRA `(.L_x_39) ;  /* 0x0000005000e48947 */ /* 0x002fea0003800000 */
.L_x_115:
[----:B------:R-:W2:Y:S01]  /*2200*/  LDS.128 R4, [R4+0xe0] ;  /* 0x0000e00004047984 */ /* 0x000ea20000000c00 */
[----:B------:R-:W-:Y:S01]  /*2210*/  UISETP.GE.AND UP0, UPT, UR40, 0x1, UPT ;  /* 0x000000012800788c */ /* 0x000fe2000bf06270 */
[----:B------:R-:W-:Y:S01]  /*2220*/  @!PT LDS RZ, [RZ] ;  /* 0x00000000fffff984 */ /* 0x000fe20000000800 */
[----:B------:R-:W-:Y:S01]  /*2230*/  @!PT LDS RZ, [RZ] ;  /* 0x00000000fffff984 */ /* 0x000fe20000000800 */
[----:B------:R-:W-:Y:S01]  /*2240*/  @!PT LDS RZ, [RZ] ;  /* 0x00000000fffff984 */ /* 0x000fe20000000800 */
[----:B------:R-:W-:Y:S01]  /*2250*/  @!PT LDS RZ, [RZ] ;  /* 0x00000000fffff984 */ /* 0x000fe20000000800 */
[----:B------:R3:W-:Y:S06]  /*2260*/  MEMBAR.ALL.CTA ;  /* 0x0000000000007992 */ /* 0x0007ec0000008000 */
[----:B---3--:R-:W3:Y:S01]  /*2270*/  FENCE.VIEW.ASYNC.S ;  /* 0x00000000000073c6 */ /* 0x008ee20000000000 */
[----:B--2---:R-:W-:-:S13]  /*2280*/  LOP3.LUT P0, RZ, R6, 0x1, RZ, 0xc0, !PT ;  /* 0x0000000106ff7812 */ /* 0x004fda000780c0ff */
[----:B---3--:R-:W-:Y:S01]  /*2290*/  VOTEU.ANY UP1, P0 ;  /* 0x0000000000ff7886 */ /* 0x008fe20000020100 */
[----:B------:R-:W-:-:S13]  /*22a0*/  PLOP3.LUT P0, PT, PT, PT, UP1, 0x80, 0x8 ;  /* 0x000000000008781c */ /* 0x000fda0003f0f018 */
[----:B-1----:R-:W-:Y:S02]  /*22b0*/  @P0 LOP3.LUT R0, R5, 0xffff, RZ, 0xc0, !PT ;  /* 0x0000ffff05000812 */ /* 0x002fe400078ec0ff */
[----:B------:R-:W-:Y:S02]  /*22c0*/  @P0 MOV R2, R4 ;  /* 0x0000000400020202 */ /* 0x000fe40000000f00 */
[----:B------:R-:W-:Y:S01]  /*22d0*/  @P0 R2UR UR5, R0 ;  /* 0x00000000000502ca */ /* 0x000fe200000e0000 */
[----:B------:R-:W-:Y:S01]  /*22e0*/  VIADD R0, R3, 0x60 ;  /* 0x0000006003007836 */ /* 0x000fe20000000000 */
[----:B------:R-:W-:Y:S02]  /*22f0*/  @P0 SHF.R.U32.HI R4, RZ, 0x10, R5 ;  /* 0x00000010ff040819 */ /* 0x000fe40000011605 */
[----:B------:R-:W-:Y:S02]  /*2300*/  @P0 R2UR UR7, R2 ;  /* 0x00000000020702ca */ /* 0x000fe400000e0000 */
[----:B------:R-:W-:-:S02]  /*2310*/  PRMT R0, RZ, 0x654, R0 ;  /* 0x00000654ff007816 */ /* 0x000fc40000000000 */
[----:B------:R-:W-:Y:S02]  /*2320*/  @P0 R2UR UR4, R4 ;  /* 0x00000000040402ca */ /* 0x000fe400000e0000 */
[----:B------:R1:W-:Y:S03]  /*2330*/  SYNCS.ARRIVE.TRANS64.RED.A1T0 RZ, [R0+URZ], RZ ;  /* 0x000000ff00ff79a7 */ /* 0x0003e600081004ff */
[----:B------:R-:W-:-:S04]  /*2340*/  @UP1 UMOV UR31, UR5 ;  /* 0x00000005001f1c82 */ /* 0x000fc80008000000 */
[----:B------:R-:W-:-:S04]  /*2350*/  @UP1 UMOV UR37, UR7 ;  /* 0x0000000700251c82 */ /* 0x000fc80008000000 */
[----:B------:R-:W-:Y:S01]  /*2360*/  @UP1 UMOV UR36, UR4 ;  /* 0x0000000400241c82 */ /* 0x000fe20008000000 */
[----:B------:R-:W-:Y:S05]  /*2370*/  BRA.U !UP0, `(.L_x_40) ;  /* 0x0000000108d47547 */ /* 0x000fea000b800000 */
[----:B------:R-:W2:Y:S01]  /*2380*/  LDCU.128 UR16, c[0x0][0xb10] ;  /* 0x00016200ff1077ac */ /* 0x000ea20008000c00 */
[----:B------:R-:W3:Y:S01]  /*2390*/  LDCU UR12, c[0x0][0xb20] ;  /* 0x00016400ff0c77ac */ /* 0x000ee20008000800 */
[----:B------:R-:W4:Y:S01]  /*23a0*/  LDCU UR20, c[0x0][0xb0c] ;  /* 0x00016180ff1477ac */ /* 0x000f220008000800 */
[----:B------:R-:W1:Y:S01]  /*23b0*/  LDCU.64 UR8, c[0x0][0xb28] ;  /* 0x00016500ff0877ac */ /* 0x000e620008000a00 */
[----:B------:R-:W-:Y:S02]  /*23c0*/  UISETP.NE.AND UP3, UPT, UR40, 0x1, UPT ;  /* 0x000000012800788c */ /* 0x000fe4000bf65270 */
[----:B--2---:R-:W-:Y:S02]  /*23d0*/  UIMAD.WIDE.U32 UR10, UR38, UR19, URZ ;  /* 0x00000013260a72a5 */ /* 0x004fe4000f8e00ff */
[----:B------:R-:W-:Y:S02]  /*23e0*/  UIMAD.WIDE.U32 UR4, UR39, UR16, URZ ;  /* 0x00000010270472a5 */ /* 0x000fe4000f8e00ff */
[----:B------:R-:W-:-:S02]  /*23f0*/  UISETP.NE.AND UP0, UPT, UR18, 0x1, UPT ;  /* 0x000000011200788c */ /* 0x000fc4000bf05270 */
[----:B------:R-:W-:Y:S01]  /*2400*/  UIMAD.WIDE.U32 UR22, UR31, UR19, URZ ;  /* 0x000000131f1672a5 */ /* 0x000fe2000f8e00ff */
[----:B------:R-:W-:Y:S02]  /*2410*/  UMOV UR10, UR11 ;  /* 0x0000000b000a7c82 */ /* 0x000fe40008000000 */
[----:B------:R-:W-:Y:S01]  /*2420*/  UMOV UR4, UR5 ;  /* 0x0000000500047c82 */ /* 0x000fe20008000000 */
[----:B---3--:R-:W-:Y:S02]  /*2430*/  USHF.R.U32.HI UR10, URZ, UR12, UR10 ;  /* 0x0000000cff0a7299 */ /* 0x008fe4000801160a */
[----:B----4-:R-:W-:Y:S02]  /*2440*/  UISETP.NE.AND UP2, UPT, UR20, 0x1, UPT ;  /* 0x000000011400788c */ /* 0x010fe4000bf45270 */
[----:B------:R-:W-:Y:S02]  /*2450*/  USHF.R.U32.HI UR4, URZ, UR17, UR4 ;  /* 0x00000011ff047299 */ /* 0x000fe40008011604 */
[----:B------:R-:W-:-:S02]  /*2460*/  USEL UR5, UR38, UR10, !UP0 ;  /* 0x0000000a26057287 */ /* 0x000fc4000c000000 */
[----:B------:R-:W-:Y:S02]  /*2470*/  USEL UR7, UR39, UR4, !UP2 ;  /* 0x0000000427077287 */ /* 0x000fe4000d000000 */
[----:B-1----:R-:W-:Y:S01]  /*2480*/  UIMAD.WIDE.U32 UR10, UR5, UR8, URZ ;  /* 0x00000008050a72a5 */ /* 0x002fe2000f8e00ff */
[----:B------:R-:W-:Y:S01]  /*2490*/  UMOV UR4, UR23 ;  /* 0x0000001700047c82 */ /* 0x000fe20008000000 */
[----:B------:R-:W-:Y:S02]  /*24a0*/  UIMAD.WIDE.U32 UR14, UR37, UR16, URZ ;  /* 0x00000010250e72a5 */ /* 0x000fe4000f8e00ff */
[----:B------:R-:W-:-:S03]  /*24b0*/  UIMAD.WIDE.U32 UR22, UR7, UR8, URZ ;  /* 0x00000008071672a5 */ /* 0x000fc6000f8e00ff */
[----:B------:R-:W-:Y:S01]  /*24c0*/  UMOV UR10, UR11 ;  /* 0x0000000b000a7c82 */ /* 0x000fe20008000000 */
[----:B------:R-:W-:Y:S02]  /*24d0*/  USHF.R.U32.HI UR4, URZ, UR12, UR4 ;  /* 0x0000000cff047299 */ /* 0x000fe40008011604 */
[----:B------:R-:W-:Y:S01]  /*24e0*/  @UP3 USHF.R.U32.HI UR5, URZ, UR9, UR10 ;  /* 0x00000009ff053299 */ /* 0x000fe2000801160a */
[----:B------:R-:W-:Y:S01]  /*24f0*/  UMOV UR14, UR15 ;  /* 0x0000000f000e7c82 */ /* 0x000fe20008000000 */
[----:B------:R-:W-:Y:S01]  /*2500*/  UMOV UR22, UR23 ;  /* 0x0000001700167c82 */ /* 0x000fe20008000000 */
[----:B------:R-:W-:Y:S02]  /*2510*/  USHF.R.U32.HI UR17, URZ, UR17, UR14 ;  /* 0x00000011ff117299 */ /* 0x000fe4000801160e */
[----:B------:R-:W-:Y:S02]  /*2520*/  USEL UR4, UR31, UR4, !UP0 ;  /* 0x000000041f047287 */ /* 0x000fe4000c000000 */
[----:B------:R-:W-:-:S02]  /*2530*/  @UP3 USHF.R.U32.HI UR7, URZ, UR9, UR22 ;  /* 0x00000009ff073299 */ /* 0x000fc40008011616 */
[----:B------:R-:W-:Y:S02]  /*2540*/  UIMAD UR10, UR40, UR5, URZ ;  /* 0x00000005280a72a4 */ /* 0x000fe4000f8e02ff */
[----:B------:R-:W-:Y:S02]  /*2550*/  USEL UR5, UR37, UR17, !UP2 ;  /* 0x0000001125057287 */ /* 0x000fe4000d000000 */
[----:B------:R-:W-:Y:S02]  /*2560*/  UIMAD UR12, UR40, UR7, URZ ;  /* 0x00000007280c72a4 */ /* 0x000fe4000f8e02ff */
[----:B------:R-:W-:Y:S02]  /*2570*/  UISETP.GE.AND UP0, UPT, UR4, UR10, UPT ;  /* 0x0000000a0400728c */ /* 0x000fe4000bf06270 */
[----:B------:R-:W-:Y:S02]  /*2580*/  UIMAD.WIDE.U32 UR10, UR4, UR8, URZ ;  /* 0x00000008040a72a5 */ /* 0x000fe4000f8e00ff */
[----:B------:R-:W-:-:S02]  /*2590*/  UISETP.GE.OR UP0, UPT, UR5, UR12, UP0 ;  /* 0x0000000c0500728c */ /* 0x000fc40008706670 */
[----:B------:R-:W-:Y:S02]  /*25a0*/  UIMAD.WIDE.U32 UR14, UR5, UR8, URZ ;  /* 0x00000008050e72a5 */ /* 0x000fe4000f8e00ff */
[----:B------:R-:W-:Y:S01]  /*25b0*/  UIADD3 UR12, UPT, UPT, -UR5, URZ, URZ ;  /* 0x000000ff050c7290 */ /* 0x000fe2000fffe1ff */
[----:B------:R-:W-:Y:S01]  /*25c0*/  UMOV UR10, UR11 ;  /* 0x0000000b000a7c82 */ /* 0x000fe20008000000 */
[----:B------:R-:W-:Y:S02]  /*25d0*/  UIADD3 UR11, UPT, UPT, -UR4, URZ, URZ ;  /* 0x000000ff040b7290 */ /* 0x000fe4000fffe1ff */
[----:B------:R-:W-:-:S03]  /*25e0*/  USHF.R.U32.HI UR10, URZ, UR9, UR10 ;  /* 0x00000009ff0a7299 */ /* 0x000fc6000801160a */
[----:B------:R-:W-:Y:S01]  /*25f0*/  @!UP0 UMOV UR8, UR15 ;  /* 0x0000000f00088c82 */ /* 0x000fe20008000000 */
[----:B------:R-:W-:Y:S02]  /*2600*/  UIMAD UR11, UR18, UR11, UR31 ;  /* 0x0000000b120b72a4 */ /* 0x000fe4000f8e021f */
[----:B------:R-:W-:Y:S02]  /*2610*/  USEL UR10, UR4, UR10, !UP3 ;  /* 0x0000000a040a7287 */ /* 0x000fe4000d800000 */
[----:B------:R-:W-:Y:S02]  /*2620*/  @!UP0 USHF.R.U32.HI UR8, URZ, UR9, UR8 ;  /* 0x00000009ff088299 */ /* 0x000fe40008011608 */
[----:B------:R-:W-:Y:S02]  /*2630*/  UIADD3 UR9, UPT, UPT, -UR10, URZ, URZ ;  /* 0x000000ff0a097290 */ /* 0x000fe4000fffe1ff */
[----:B------:R-:W-:Y:S02]  /*2640*/  @!UP0 USEL UR8, UR5, UR8, !UP3 ;  /* 0x0000000805088287 */ /* 0x000fe4000d800000 */
[----:B------:R-:W-:-:S02]  /*2650*/  UIMAD UR9, UR40, UR9, UR4 ;  /* 0x00000009280972a4 */ /* 0x000fc4000f8e0204 */
[----:B------:R-:W-:Y:S02]  /*2660*/  @!UP0 UIADD3 UR10, UPT, UPT, UR10, -UR8, URZ ;  /* 0x800000080a0a8290 */ /* 0x000fe4000fffe0ff */
[----:B------:R-:W-:Y:S02]  /*2670*/  @!UP0 UIMAD UR8, UR9, UR7, UR8 ;  /* 0x00000007090882a4 */ /* 0x000fe4000f8e0208 */
[----:B------:R-:W-:Y:S02]  /*2680*/  @!UP0 UIMAD UR4, UR40, UR10, UR5 ;  /* 0x0000000a280482a4 */ /* 0x000fe4000f8e0205 */
[----:B------:R-:W-:Y:S02]  /*2690*/  UIMAD UR7, UR20, UR12, UR37 ;  /* 0x0000000c140772a4 */ /* 0x000fe4000f8e0225 */
[----:B------:R-:W-:Y:S01]  /*26a0*/  UIMAD UR31, UR4, UR18, UR11 ;  /* 0x00000012041f72a4 */ /* 0x000fe2000f8e020b */
[----:B------:R-:W-:Y:S02]  /*26b0*/  @!UP0 UMOV UR5, UR8 ;  /* 0x0000000800058c82 */ /* 0x000fe40008000000 */
[----:B------:R-:W-:-:S12]  /*26c0*/  UIMAD UR37, UR5, UR20, UR7 ;  /* 0x00000014052572a4 */ /* 0x000fd8000f8e0207 */
.L_x_40:
[----:B------:R-:W2:Y:S02]  /*26d0*/  LDCU UR4, c[0x0][0xb30] ;  /* 0x00016600ff0477ac */ /* 0x000ea40008000800 */
[----:B--2---:R-:W-:-:S09]  /*26e0*/  UISETP.NE.AND UP0, UPT, UR4, 0x1, UPT ;  /* 0x000000010400788c */ /* 0x004fd2000bf05270 */
[----:B------:R-:W-:Y:S05]  /*26f0*/  BRA.U UP0, `(.L_x_41) ;  /* 0x0000000100447547 */ /* 0x000fea000b800000 */
[----:B------:R-:W2:Y:S01]  /*2700*/  LDCU.128 UR16, c[0x0][0xb10] ;  /* 0x00016200ff1077ac */ /* 0x000ea20008000c00 */
[----:B------:R-:W3:Y:S01]  /*2710*/  LDCU UR10, c[0x0][0xb0c] ;  /* 0x00016180ff0a77ac */ /* 0x000ee20008000800 */
[----:B------:R-:W4:Y:S01]  /*2720*/  LDCU UR7, c[0x0][0xb20] ;  /* 0x00016400ff0777ac */ /* 0x000f220008000800 */
[----:B--2---:R-:W-:Y:S02]  /*2730*/  UIMAD.WIDE.U32 UR8, UR37, UR16, URZ ;  /* 0x00000010250872a5 */ /* 0x004fe4000f8e00ff */
[----:B------:R-:W-:Y:S02]  /*2740*/  UIMAD.WIDE.U32 UR4, UR31, UR19, URZ ;  /* 0x000000131f0472a5 */ /* 0x000fe4000f8e00ff */
[----:B---3--:R-:W-:Y:S02]  /*2750*/  UISETP.NE.AND UP2, UPT, UR10, 0x1, UPT ;  /* 0x000000010a00788c */ /* 0x008fe4000bf45270 */
[----:B------:R-:W-:Y:S01]  /*2760*/  UISETP.NE.AND UP0, UPT, UR18, 0x1, UPT ;  /* 0x000000011200788c */ /* 0x000fe2000bf05270 */
[----:B------:R-:W-:-:S02]  /*2770*/  UMOV UR8, UR9 ;  /* 0x0000000900087c82 */ /* 0x000fc40008000000 */
[----:B------:R-:W-:Y:S01]  /*2780*/  UMOV UR4, UR5 ;  /* 0x0000000500047c82 */ /* 0x000fe20008000000 */
[----:B------:R-:W-:Y:S02]  /*2790*/  USHF.R.U32.HI UR17, URZ, UR17, UR8 ;  /* 0x00000011ff117299 */ /* 0x000fe40008011608 */
[----:B----4-:R-:W-:Y:S02]  /*27a0*/  USHF.R.U32.HI UR4, URZ, UR7, UR4 ;  /* 0x00000007ff047299 */ /* 0x010fe40008011604 */
[----:B------:R-:W-:Y:S02]  /*27b0*/  USEL UR5, UR37, UR17, !UP2 ;  /* 0x0000001125057287 */ /* 0x000fe4000d000000 */
[----:B------:R-:W-:-:S04]  /*27c0*/  USEL UR4, UR31, UR4, !UP0 ;  /* 0x000000041f047287 */ /* 0x000fc8000c000000 */
[----:B------:R-:W-:Y:S02]  /*27d0*/  UIADD3 UR7, UPT, UPT, UR5, -UR4, URZ ;  /* 0x8000000405077290 */ /* 0x000fe4000fffe0ff */
[----:B------:R-:W-:Y:S02]  /*27e0*/  UIADD3 UR4, UPT, UPT, -UR5, UR4, URZ ;  /* 0x0000000405047290 */ /* 0x000fe4000fffe1ff */
[----:B------:R-:W-:Y:S02]  /*27f0*/  UIMAD UR31, UR7, UR18, UR31 ;  /* 0x00000012071f72a4 */ /* 0x000fe4000f8e021f */
[----:B------:R-:W-:-:S12]  /*2800*/  UIMAD UR37, UR4, UR10, UR37 ;  /* 0x0000000a042572a4 */ /* 0x000fd8000f8e0225 */
.L_x_41:
[----:B------:R-:W-:Y:S01]  /*2810*/  VIADD R11, R11, 0x1 ;  /* 0x000000010b0b7836 */ /* 0x000fe20000000000 */
[----:B------:R-:W-:Y:S01]  /*2820*/  PLOP3.LUT P1, PT, PT, PT, PT, 0x80, 0x8 ;  /* 0x000000000008781c */ /* 0x000fe20003f2f070 */
[----:B------:R-:W-:Y:S02]  /*2830*/  UIADD3 UR46, UPT, UPT, UR37, UR58, URZ ;  /* 0x0000003a252e7290 */ /* 0x000fe4000fffe0ff */
[----:B------:R-:W-:Y:S01]  /*2840*/  UIADD3 UR45, UPT, UPT, UR31, UR55, URZ ;  /* 0x000000371f2d7290 */ /* 0x000fe2000fffe0ff */
[----:B------:R-:W-:-:S04]  /*2850*/  ISETP.NE.AND P0, PT, R11, 0x2, PT ;  /* 0x000000020b00780c */ /* 0x000fc80003f05270 */
[----:B-1----:R-:W-:Y:S02]  /*2860*/  SEL R0, RZ, 0x1, P0 ;  /* 0x00000001ff007807 */ /* 0x002fe40000000000 */
[----:B------:R-:W-:Y:S02]  /*2870*/  SEL R11, R11, RZ, P0 ;  /* 0x000000ff0b0b7207 */ /* 0x000fe40000000000 */
[----:B------:R-:W-:Y:S01]  /*2880*/  LOP3.LUT R10, R10, R0, RZ, 0x3c, !PT ;  /* 0x000000000a0a7212 */ /* 0x000fe200078e3cff */
[----:B------:R-:W-:Y:S06]  /*2890*/  BRA.U UP1, `(.L_x_42) ;  /* 0xfffffff101447547 */ /* 0x000fec000b83ffff */
[----:B------:R-:W-:Y:S01]  /*28a0*/  UIADD3 UR13, UPT, UPT, UR13, 0x18, URZ ;  /* 0x000000180d0d7890 */ /* 0x000fe2000fffe0ff */
[----:B------:R-:W-:-:S03]  /*28b0*/  SHF.L.U32 R2, R12, 0x1f, RZ ;  /* 0x0000001f0c027819 */ /* 0x000fc600000006ff */
[----:B------:R-:W-:-:S09]  /*28c0*/  ULEA UR4, UR6, UR13, 0x3 ;  /* 0x0000000d06047291 */ /* 0x000fd2000f8e18ff */
[----:B------:R-:W1:Y:S02]  /*28d0*/  SYNCS.PHASECHK.TRANS64.TRYWAIT P0, [UR4], R2 ;  /* 0x00000002ff0075a7 */ /* 0x000e640008001104 */
[----:B-1----:R-:W-:Y:S05]  /*28e0*/  @!P0 BRA `(.L_x_43) ;  /* 0x0000004c003c8947 */ /* 0x002fea0003800000 */
.L_x_117:
[----:B------:R-:W-:-:S04]  /*28f0*/  UIADD3 UR4, UPT, UPT, UR6, 0x1, URZ ;  /* 0x0000000106047890 */ /* 0x000fc8000fffe0ff */
[----:B------:R-:W-:-:S04]  /*2900*/  UISETP.NE.AND UP0, UPT, UR4, 0x3, UPT ;  /* 0x000000030400788c */ /* 0x000fc8000bf05270 */
[----:B------:R-:W-:Y:S02]  /*2910*/  USEL UR6, URZ, 0x1, UP0 ;  /* 0x00000001ff067887 */ /* 0x000fe40008000000 */
[----:B------:R-:W-:-:S04]  /*2920*/  USEL UR4, UR4, URZ, UP0 ;  /* 0x000000ff04047287 */ /* 0x000fc80008000000 */
[----:B------:R-:W-:Y:S01]  /*2930*/  ULEA UR5, UR4, UR13, 0x3 ;  /* 0x0000000d04057291 */ /* 0x000fe2000f8e18ff */
[----:B------:R-:W-:-:S04]  /*2940*/  LOP3.LUT R12, R12, UR6, RZ, 0x3c, !PT ;  /* 0x000000060c0c7c12 */ /* 0x000fc8000f8e3cff */
[----:B-1----:R-:W-:-:S04]  /*2950*/  SHF.L.U32 R2, R12, 0x1f, RZ ;  /* 0x0000001f0c027819 */ /* 0x002fc800000006ff */
[----:B------:R-:W1:Y:S02]  /*2960*/  SYNCS.PHASECHK.TRANS64.TRYWAIT P0, [UR5], R2 ;  /* 0x00000002ff0075a7 */ /* 0x000e640008001105 */
[----:B-1----:R-:W-:Y:S05]  /*2970*/  @!P0 BRA `(.L_x_44) ;  /* 0x0000004c00308947 */ /* 0x002fea0003800000 */
.L_x_119:
[----:B------:R-:W-:-:S04]  /*2980*/  UIADD3 UR4, UPT, UPT, UR4, 0x1, URZ ;  /* 0x0000000104047890 */ /* 0x000fc8000fffe0ff */
[----:B------:R-:W-:-:S04]  /*2990*/  UISETP.NE.AND UP0, UPT, UR4, 0x3, UPT ;  /* 0x000000030400788c */ /* 0x000fc8000bf05270 */
[----:B------:R-:W-:Y:S02]  /*29a0*/  USEL UR5, URZ, 0x1, UP0 ;  /* 0x00000001ff057887 */ /* 0x000fe40008000000 */
[----:B------:R-:W-:-:S04]  /*29b0*/  USEL UR4, UR4, URZ, UP0 ;  /* 0x000000ff04047287 */ /* 0x000fc80008000000 */
[----:B------:R-:W-:Y:S01]  /*29c0*/  ULEA UR4, UR4, UR13, 0x3 ;  /* 0x0000000d04047291 */ /* 0x000fe2000f8e18ff */
[----:B-1----:R-:W-:-:S04]  /*29d0*/  LOP3.LUT R2, R12, UR5, RZ, 0x3c, !PT ;  /* 0x000000050c027c12 */ /* 0x002fc8000f8e3cff */
[----:B------:R-:W-:Y:S01]  /*29e0*/  SHF.L.U32 R2, R2, 0x1f, RZ ;  /* 0x0000001f02027819 */ /* 0x000fe200000006ff */
[----:B------:R-:W-:-:S07]  /*29f0*/  IMAD.U32 R0, RZ, RZ, UR4 ;  /* 0x00000004ff007e24 */ /* 0x000fce000f8e00ff */
.L_x_45:
[----:B-1----:R1:W2:Y:S02]  /*2a00*/  SYNCS.PHASECHK.TRANS64.TRYWAIT P0, [R0+URZ], R2 ;  /* 0x00000002000075a7 */ /* 0x0022a400080011ff */
[----:B--2---:R-:W-:Y:S05]  /*2a10*/  @!P0 NANOSLEEP.SYNCS 0x989680 ;  /* 0x009896800000895d */ /* 0x004fea0003900000 */
[----:B------:R-:W2:Y:S02]  /*2a20*/  @!P0 SYNCS.PHASECHK.TRANS64 P0, [R0+URZ], R2 ;  /* 0x00000002000085a7 */ /* 0x000ea400080010ff */
[----:B--2---:R-:W-:Y:S05]  /*2a30*/  @P0 EXIT ;  /* 0x000000000000094d */ /* 0x004fea0003800000 */
[----:B------:R-:W-:Y:S05]  /*2a40*/  BRA `(.L_x_45) ;  /* 0xfffffffc00ec7947 */ /* 0x000fea000383ffff */
.L_x_22:
[----:B------:R-:W1:Y:S02]  /*2a50*/  S2UR UR4, SR_CgaCtaId ;  /* 0x00000000000479c3 */ /* 0x000e640000008800 */
[----:B-1----:R-:W-:-:S04]  /*2a60*/  UISETP.NE.AND UP0, UPT, UR4, URZ, UPT ;  /* 0x000000ff0400728c */ /* 0x002fc8000bf05270 */
[----:B------:R-:W-:-:S09]  /*2a70*/  UISETP.NE.OR UP0, UPT, UR13, 0x1, UP0 ;  /* 0x000000010d00788c */ /* 0x000fd20008705670 */
[----:B------:R-:W-:Y:S05]  /*2a80*/  BRA.U UP0, `(.L_x_46) ;  /* 0x00000005004c7547 */ /* 0x000fea000b800000 */
[----:B------:R-:W1:Y:S01]  /*2a90*/  S2UR UR5, SR_CgaCtaId ;  /* 0x00000000000579c3 */ /* 0x000e620000008800 */
[----:B------:R-:W-:Y:S01]  /*2aa0*/  UMOV UR4, 0x400 ;  /* 0x0000040000047882 */ /* 0x000fe20000000000 */
[----:B------:R-:W-:Y:S01]  /*2ab0*/  ISETP.GE.U32.AND P2, PT, R0, 0x4, PT ;  /* 0x000000040000780c */ /* 0x000fe20003f46070 */
[----:B------:R-:W-:Y:S01]  /*2ac0*/  IMAD.MOV.U32 R12, RZ, RZ, 0x1 ;  /* 0x00000001ff0c7424 */ /* 0x000fe200078e00ff */
[----:B------:R-:W-:Y:S02]  /*2ad0*/  CS2R R10, SRZ ;  /* 0x00000000000a7805 */ /* 0x000fe4000001ff00 */
[----:B------:R-:W-:Y:S01]  /*2ae0*/  CS2R R8, SRZ ;  /* 0x0000000000087805 */ /* 0x000fe2000001ff00 */
[----:B-1----:R-:W-:-:S03]  /*2af0*/  ULEA UR6, UR5, UR4, 0x18 ;  /* 0x0000000405067291 */ /* 0x002fc6000f8ec0ff */
[----:B------:R-:W-:-:S09]  /*2b00*/  UMOV UR5, URZ ;  /* 0x000000ff00057c82 */ /* 0x000fd20008000000 */
.L_x_50:
[----:B------:R-:W-:Y:S02]  /*2b10*/  LEA R2, R8, UR6, 0x3 ;  /* 0x0000000608027c11 */ /* 0x000fe4000f8e18ff */
[----:B------:R-:W-:-:S03]  /*2b20*/  SHF.L.U32 R4, R9, 0x1f, RZ ;  /* 0x0000001f09047819 */ /* 0x000fc600000006ff */
[----:B------:R-:W-:Y:S01]  /*2b30*/  VIADD R5, R2, 0xc0 ;  /* 0x000000c002057836 */ /* 0x000fe20000000000 */
[----:B------:R-:W1:Y:S02]  /*2b40*/  SYNCS.PHASECHK.TRANS64.TRYWAIT P0, [R2+URZ+0xb0], R4 ;  /* 0x0000b004020075a7 */ /* 0x000e6400080011ff */
[----:B-1----:R-:W-:Y:S05]  /*2b50*/  @!P0 BRA `(.L_x_47) ;  /* 0x0000004800d08947 */ /* 0x002fea0003800000 */
.L_x_120:
[----:B------:R-:W-:Y:S01]  /*2b60*/  ULEA UR4, UR5, UR6, 0x3 ;  /* 0x0000000605047291 */ /* 0x000fe2000f8e18ff */
[----:B-1----:R-:W-:Y:S01]  /*2b70*/  PRMT R2, RZ, 0x654, R5 ;  /* 0x00000654ff027816 */ /* 0x002fe20000000005 */
[----:B------:R-:W-:Y:S01]  /*2b80*/  @!P2 IMAD.MOV.U32 R4, RZ, RZ, 0x10 ;  /* 0x00000010ff04a424 */ /* 0x000fe200078e00ff */
[----:B------:R-:W-:Y:S01]  /*2b90*/  SHF.L.U32 R5, R12, 0x1f, RZ ;  /* 0x0000001f0c057819 */ /* 0x000fe200000006ff */
[----:B------:R-:W-:Y:S01]  /*2ba0*/  UIADD3 UR7, UPT, UPT, UR4, 0x50, URZ ;  /* 0x0000005004077890 */ /* 0x000fe2000fffe0ff */
[----:B------:R1:W-:Y:S05]  /*2bb0*/  SYNCS.ARRIVE.TRANS64.RED.A1T0 RZ, [R2+URZ], RZ ;  /* 0x000000ff02ff79a7 */ /* 0x0003ea00081004ff */
[----:B------:R-:W-:Y:S01]  /*2bc0*/  IMAD.U32 R6, RZ, RZ, UR7 ;  /* 0x00000007ff067e24 */ /* 0x000fe2000f8e00ff */
[----:B------:R-:W2:Y:S04]  /*2bd0*/  SYNCS.PHASECHK.TRANS64.TRYWAIT P0, [UR4+0x60], R5 ;  /* 0x00006005ff0075a7 */ /* 0x000ea80008001104 */
[----:B------:R-:W-:Y:S01]  /*2be0*/  PRMT R6, R0, 0x654, R6 ;  /* 0x0000065400067816 */ /* 0x000fe20000000006 */
[----:B-12---:R-:W-:Y:S06]  /*2bf0*/  @!P0 BRA `(.L_x_48) ;  /* 0x0000004800bc8947 */ /* 0x006fec0003800000 */
.L_x_122:
[----:B------:R-:W-:Y:S01]  /*2c00*/  ULEA UR8, UR5, UR6, 0x4 ;  /* 0x0000000605087291 */ /* 0x000fe2000f8e20ff */
[----:B------:R-:W-:Y:S01]  /*2c10*/  SEL R3, R6, R3, !P2 ;  /* 0x0000000306037207 */ /* 0x000fe20005000000 */
[----:B------:R-:W-:Y:S01]  /*2c20*/  UIADD3 UR9, UPT, UPT, UR4, 0x50, URZ ;  /* 0x0000005004097890 */ /* 0x000fe2000fffe0ff */
[----:B-1----:R-:W-:Y:S01]  /*2c30*/  LEA R2, R11, UR6, 0x3 ;  /* 0x000000060b027c11 */ /* 0x002fe2000f8e18ff */
[----:B------:R-:W-:Y:S01]  /*2c40*/  UIADD3 UR8, UPT, UPT, UR8, 0xe0, URZ ;  /* 0x000000e008087890 */ /* 0x000fe2000fffe0ff */
[----:B------:R1:W-:Y:S01]  /*2c50*/  @!P2 SYNCS.ARRIVE.TRANS64.RED RZ, [R3+URZ], R4 ;  /* 0x0000000403ffa9a7 */ /* 0x0003e200080004ff */
[----:B------:R-:W-:Y:S01]  /*2c60*/  UIADD3 UR4, UPT, UPT, UR5, 0x1, URZ ;  /* 0x0000000105047890 */ /* 0x000fe2000fffe0ff */
[----:B------:R-:W-:-:S03]  /*2c70*/  VIADD R8, R8, 0x1 ;  /* 0x0000000108087836 */ /* 0x000fc60000000000 */
[----:B------:R-:W-:Y:S02]  /*2c80*/  UISETP.NE.AND UP0, UPT, UR4, 0x2, UPT ;  /* 0x000000020400788c */ /* 0x000fe4000bf05270 */
[----:B------:R-:W-:Y:S01]  /*2c90*/  ISETP.NE.AND P0, PT, R8, 0x2, PT ;  /* 0x000000020800780c */ /* 0x000fe20003f05270 */
[----:B------:R-:W-:Y:S06]  /*2ca0*/  UGETNEXTWORKID.BROADCAST [UR8], [UR9] ;  /* 0x00000000080073ca */ /* 0x000fec0008000100 */
[----:B------:R-:W-:Y:S02]  /*2cb0*/  USEL UR7, URZ, 0x1, UP0 ;  /* 0x00000001ff077887 */ /* 0x000fe40008000000 */
[----:B------:R-:W-:-:S04]  /*2cc0*/  USEL UR5, UR4, URZ, UP0 ;  /* 0x000000ff04057287 */ /* 0x000fc80008000000 */
[----:B------:R-:W-:Y:S02]  /*2cd0*/  LOP3.LUT R12, R12, UR7, RZ, 0x3c, !PT ;  /* 0x000000070c0c7c12 */ /* 0x000fe4000f8e3cff */
[----:B-1----:R-:W-:-:S04]  /*2ce0*/  SHF.L.U32 R4, R10, 0x1f, RZ ;  /* 0x0000001f0a047819 */ /* 0x002fc800000006ff */
[----:B------:R-:W1:Y:S02]  /*2cf0*/  SYNCS.PHASECHK.TRANS64.TRYWAIT P1, [R2+URZ+0x50], R4 ;  /* 0x00005004020075a7 */ /* 0x000e6400080211ff */
[----:B-1----:R-:W-:Y:S05]  /*2d00*/  @!P1 BRA `(.L_x_49) ;  /* 0x0000004800909947 */ /* 0x002fea0003800000 */
.L_x_123:
[C---:B-1----:R-:W-:Y:S01]  /*2d10*/  LEA R4, R11.reuse, UR6, 0x4 ;  /* 0x000000060b047c11 */ /* 0x042fe2000f8e20ff */
[----:B------:R-:W-:Y:S01]  /*2d20*/  VIADD R2, R2, 0x60 ;  /* 0x0000006002027836 */ /* 0x000fe20000000000 */
[----:B------:R-:W-:Y:S01]  /*2d30*/  SEL R8, R8, RZ, P0 ;  /* 0x000000ff08087207 */ /* 0x000fe20000000000 */
[----:B------:R-:W-:-:S03]  /*2d40*/  VIADD R11, R11, 0x1 ;  /* 0x000000010b0b7836 */ /* 0x000fc60000000000 */
[----:B------:R-:W1:Y:S01]  /*2d50*/  LDS.128 R4, [R4+0xe0] ;  /* 0x0000e00004047984 */ /* 0x000e620000000c00 */
[----:B------:R-:W-:Y:S02]  /*2d60*/  PRMT R2, RZ, 0x654, R2 ;  /* 0x00000654ff027816 */ /* 0x000fe40000000002 */
[C---:B------:R-:W-:Y:S01]  /*2d70*/  ISETP.NE.AND P1, PT, R11.reuse, 0x2, PT ;  /* 0x000000020b00780c */ /* 0x040fe20003f25270 */
[----:B------:R-:W-:Y:S01]  /*2d80*/  @!PT LDS RZ, [RZ] ;  /* 0x00000000fffff984 */ /* 0x000fe20000000800 */
[----:B------:R-:W-:Y:S01]  /*2d90*/  @!PT LDS RZ, [RZ] ;  /* 0x00000000fffff984 */ /* 0x000fe20000000800 */
[----:B------:R-:W-:Y:S01]  /*2da0*/  @!PT LDS RZ, [RZ] ;  /* 0x00000000fffff984 */ /* 0x000fe20000000800 */
[----:B------:R-:W-:Y:S01]  /*2db0*/  @!PT LDS RZ, [RZ] ;  /* 0x00000000fffff984 */ /* 0x000fe20000000800 */
[----:B------:R2:W-:Y:S06]  /*2dc0*/  MEMBAR.ALL.CTA ;  /* 0x0000000000007992 */ /* 0x0005ec0000008000 */
[----:B--2---:R-:W2:Y:S01]  /*2dd0*/  FENCE.VIEW.ASYNC.S ;  /* 0x00000000000073c6 */ /* 0x004ea20000000000 */
[----:B------:R-:W-:Y:S01]  /*2de0*/  SEL R11, R11, RZ, P1 ;  /* 0x000000ff0b0b7207 */ /* 0x000fe20000800000 */
[----:B--2---:R2:W-:Y:S01]  /*2df0*/  SYNCS.ARRIVE.TRANS64.RED.A1T0 RZ, [R2+URZ], RZ ;  /* 0x000000ff02ff79a7 */ /* 0x0045e200081004ff */
[----:B-1----:R-:W-:-:S02]  /*2e00*/  LOP3.LUT P3, RZ, R6, 0x1, RZ, 0xc0, !PT ;  /* 0x0000000106ff7812 */ /* 0x002fc4000786c0ff */
[----:B------:R-:W-:-:S04]  /*2e10*/  SEL R4, RZ, 0x1, P1 ;  /* 0x00000001ff047807 */ /* 0x000fc80000800000 */
[----:B------:R-:W-:Y:S02]  /*2e20*/  LOP3.LUT R10, R10, R4, RZ, 0x3c, !PT ;  /* 0x000000040a0a7212 */ /* 0x000fe400078e3cff */
[----:B--2---:R-:W-:-:S04]  /*2e30*/  SEL R2, RZ, 0x1, P0 ;  /* 0x00000001ff027807 */ /* 0x004fc80000000000 */
[----:B------:R-:W-:Y:S01]  /*2e40*/  LOP3.LUT R9, R9, R2, RZ, 0x3c, !PT ;  /* 0x0000000209097212 */ /* 0x000fe200078e3cff */
[----:B------:R-:W-:Y:S06]  /*2e50*/  @P3 BRA `(.L_x_50) ;  /* 0xfffffffc002c3947 */ /* 0x000fec000383ffff */
[----:B------:R-:W-:Y:S01]  /*2e60*/  ULEA UR4, UR5, UR6, 0x3 ;  /* 0x0000000605047291 */ /* 0x000fe2000f8e18ff */
[----:B------:R-:W-:-:S08]  /*2e70*/  SHF.L.U32 R2, R12, 0x1f, RZ ;  /* 0x0000001f0c027819 */ /* 0x000fd000000006ff */
[----:B------:R-:W1:Y:S02]  /*2e80*/  SYNCS.PHASECHK.TRANS64 P0, [UR4+0x60], R2 ;  /* 0x00006002ff0075a7 */ /* 0x000e640008001004 */
[----:B-1----:R-:W-:Y:S05]  /*2e90*/  @P0 BRA `(.L_x_51) ;  /* 0x0000000000080947 */ /* 0x002fea0003800000 */
[----:B------:R-:W1:Y:S02]  /*2ea0*/  SYNCS.PHASECHK.TRANS64.TRYWAIT P0, [UR4+0x60], R2 ;  /* 0x00006002ff0075a7 */ /* 0x000e640008001104 */
[----:B-1----:R-:W-:Y:S05]  /*2eb0*/  @!P0 BRA `(.L_x_52) ;  /* 0x0000004800388947 */ /* 0x002fea0003800000 */
.L_x_51:
[----:B------:R-:W-:-:S04]  /*2ec0*/  UIADD3 UR7, UPT, UPT, UR5, 0x1, URZ ;  /* 0x0000000105077890 */ /* 0x000fc8000fffe0ff */
[----:B------:R-:W-:-:S04]  /*2ed0*/  UISETP.NE.AND UP0, UPT, UR7, 0x2, UPT ;  /* 0x000000020700788c */ /* 0x000fc8000bf05270 */
[----:B------:R-:W-:Y:S02]  /*2ee0*/  USEL UR8, URZ, 0x1, UP0 ;  /* 0x00000001ff087887 */ /* 0x000fe40008000000 */
[----:B------:R-:W-:-:S04]  /*2ef0*/  USEL UR7, UR7, URZ, UP0 ;  /* 0x000000ff07077287 */ /* 0x000fc80008000000 */
[----:B------:R-:W-:Y:S01]  /*2f00*/  ULEA UR7, UR7, UR6, 0x3 ;  /* 0x0000000607077291 */ /* 0x000fe2000f8e18ff */
[----:B-1----:R-:W-:-:S04]  /*2f10*/  LOP3.LUT R2, R12, UR8, RZ, 0x3c, !PT ;  /* 0x000000080c027c12 */ /* 0x002fc8000f8e3cff */
[----:B------:R-:W-:-:S04]  /*2f20*/  SHF.L.U32 R0, R2, 0x1f, RZ ;  /* 0x0000001f02007819 */ /* 0x000fc800000006ff */
[----:B------:R-:W1:Y:S02]  /*2f30*/  SYNCS.PHASECHK.TRANS64 P0, [UR7+0x60], R0 ;  /* 0x00006000ff0075a7 */ /* 0x000e640008001007 */
[----:B-1----:R-:W-:Y:S05]  /*2f40*/  @P0 EXIT ;  /* 0x000000000000094d */ /* 0x002fea0003800000 */
[----:B------:R-:W-:Y:S02]  /*2f50*/  SHF.L.U32 R2, R2, 0x1f, RZ ;  /* 0x0000001f02027819 */ /* 0x000fe400000006ff */
[----:B------:R-:W-:-:S07]  /*2f60*/  MOV R0, UR7 ;  /* 0x0000000700007c02 */ /* 0x000fce0008000f00 */
.L_x_53:
[----:B-1----:R1:W2:Y:S02]  /*2f70*/  SYNCS.PHASECHK.TRANS64.TRYWAIT P0, [R0+URZ+0x60], R2 ;  /* 0x00006002000075a7 */ /* 0x0022a400080011ff */
[----:B--2---:R-:W-:Y:S05]  /*2f80*/  @!P0 NANOSLEEP.SYNCS 0x989680 ;  /* 0x009896800000895d */ /* 0x004fea0003900000 */
[----:B------:R-:W2:Y:S02]  /*2f90*/  @!P0 SYNCS.PHASECHK.TRANS64 P0, [R0+URZ+0x60], R2 ;  /* 0x00006002000085a7 */ /* 0x000ea400080010ff */
[----:B--2---:R-:W-:Y:S05]  /*2fa0*/  @P0 EXIT ;  /* 0x000000000000094d */ /* 0x004fea0003800000 */
[----:B------:R-:W-:Y:S05]  /*2fb0*/  BRA `(.L_x_53) ;  /* 0xfffffffc00ec7947 */ /* 0x000fea000383ffff */
.L_x_46:
[----:B------:R-:W-:Y:S05]  /*2fc0*/  BRA.U UP4, `(.L_x_54) ;  /* 0x0000001104887547 */ /* 0x000fea000b800000 */
[----:B------:R-:W1:Y:S01]  /*2fd0*/  S2UR UR7, SR_CgaCtaId ;  /* 0x00000000000779c3 */ /* 0x000e620000008800 */
[----:B------:R-:W-:Y:S01]  /*2fe0*/  UMOV UR4, 0x40 ;  /* 0x0000004000047882 */ /* 0x000fe20000000000 */
[----:B------:R-:W-:Y:S01]  /*2ff0*/  NOP ;  /* 0x0000000000007918 */ /* 0x000fe20000000000 */
[----:B------:R-:W-:Y:S01]  /*3000*/  UMOV UR6, 0x400 ;  /* 0x0000040000067882 */ /* 0x000fe20000000000 */
[----:B-1----:R-:W-:Y:S02]  /*3010*/  ULEA UR5, UR7, UR4, 0x18 ;  /* 0x0000000407057291 */ /* 0x002fe4000f8ec0ff */
[----:B------:R-:W-:-:S07]  /*3020*/  ULEA UR6, UR7, UR6, 0x18 ;  /* 0x0000000607067291 */ /* 0x000fce000f8ec0ff */
[----:B------:R-:W1:Y:S02]  /*3030*/  LDS.U8 R0, [UR5+0x1c] ;  /* 0x00001c05ff007984 */ /* 0x000e640008000000 */
[----:B-1----:R-:W-:-:S13]  /*3040*/  ISETP.NE.AND P0, PT, R0, RZ, PT ;  /* 0x000000ff0000720c */ /* 0x002fda0003f05270 */
[----:B------:R-:W-:Y:S05]  /*3050*/  @P0 BRA `(.L_x_55) ;  /* 0x0000000400080947 */ /* 0x000fea0003800000 */
[----:B------:R-:W-:Y:S02]  /*3060*/  UISETP.NE.U32.AND UP1, UPT, UR27, 0x1, UPT ;  /* 0x000000011b00788c */ /* 0x000fe4000bf25070 */
[----:B------:R-:W-:-:S07]  /*3070*/  UIADD3 UR7, UPT, UPT, UR5, 0x8, URZ ;  /* 0x0000000805077890 */ /* 0x000fce000fffe0ff */
[----:B------:R-:W-:Y:S05]  /*3080*/  BRA.U !UP1, `(.L_x_56) ;  /* 0x00000001099c7547 */ /* 0x000fea000b800000 */
[----:B------:R-:W-:Y:S01]  /*3090*/  ELECT P0, URZ, PT ;  /* 0x0000000000ff782f */ /* 0x000fe20003800000 */
[----:B------:R-:W-:-:S12]  /*30a0*/  BSSY B0, `(.L_x_56) ;  /* 0x0000025000007945 */ /* 0x000fd80003800000 */
[----:B------:R-:W-:Y:S05]  /*30b0*/  @!P0 BRA `(.L_x_57) ;  /* 0x00000000008c8947 */ /* 0x000fea0003800000 */
[----:B------:R-:W-:-:S05]  /*30c0*/  UMOV UR4, 0x10 ;  /* 0x0000001000047882 */ /* 0x000fca0000000000 */
[----:B------:R-:W-:Y:S04]  /*30d0*/  DEPBAR.LE SB1, 0x36 ;  /* 0x00009d800000791a */ /* 0x000fe80000000000 */
[----:B------:R-:W1:Y:S02]  /*30e0*/  UTCATOMSWS.2CTA.FIND_AND_SET.ALIGN UP0, UR4, UR4 ;  /* 0x00000004000475e3 */ /* 0x000e640008200800 */
[----:B-1----:R-:W-:Y:S01]  /*30f0*/  MOV R10, UR4 ;  /* 0x00000004000a7c02 */ /* 0x002fe20008000f00 */
[----:B------:R-:W-:Y:S06]  /*3100*/  BRA.U UP0, `(.L_x_58) ;  /* 0x0000000100187547 */ /* 0x000fec000b800000 */
.L_x_59:
[----:B------:R-:W-:Y:S05]  /*3110*/  NANOSLEEP 0x64 ;  /* 0x000000640000795d */ /* 0x000fea0003800000 */
[----:B------:R-:W-:-:S05]  /*3120*/  UMOV UR4, 0x10 ;  /* 0x0000001000047882 */ /* 0x000fca0000000000 */
[----:B------:R-:W-:Y:S04]  /*3130*/  DEPBAR.LE SB1, 0x36 ;  /* 0x00009d800000791a */ /* 0x000fe80000000000 */
[----:B------:R-:W1:Y:S02]  /*3140*/  UTCATOMSWS.2CTA.FIND_AND_SET.ALIGN UP0, UR4, UR4 ;  /* 0x00000004000475e3 */ /* 0x000e640008200800 */
[----:B-1----:R-:W-:Y:S01]  /*3150*/  MOV R10, UR4 ;  /* 0x00000004000a7c02 */ /* 0x002fe20008000f00 */
[----:B------:R-:W-:Y:S05]  /*3160*/  BRA.U !UP0, `(.L_x_59) ;  /* 0xfffffffd08e87547 */ /* 0x000fea000b83ffff */
.L_x_58:
[----:B------:R-:W1:Y:S01]  /*3170*/  LDS R6, [UR5+0x10] ;  /* 0x00001005ff067984 */ /* 0x000e620008000800 */
[----:B------:R-:W-:Y:S01]  /*3180*/  IMAD.U32 R0, RZ, RZ, UR6 ;  /* 0x00000006ff007e24 */ /* 0x000fe2000f8e00ff */
[----:B------:R-:W-:-:S03]  /*3190*/  MOV R4, UR29 ;  /* 0x0000001d00047c02 */ /* 0x000fc60008000f00 */
[----:B------:R-:W-:Y:S01]  /*31a0*/  VIADD R0, R0, 0x100 ;  /* 0x0000010000007836 */ /* 0x000fe20000000000 */
[----:B-1----:R-:W-:-:S04]  /*31b0*/  SHF.L.U32 R6, R6, 0x1f, RZ ;  /* 0x0000001f06067819 */ /* 0x002fc800000006ff */
[----:B------:R-:W1:Y:S02]  /*31c0*/  SYNCS.PHASECHK.TRANS64.TRYWAIT P0, [UR5+0x8], R6 ;  /* 0x00000806ff0075a7 */ /* 0x000e640008001105 */
[----:B-1----:R-:W-:Y:S05]  /*31d0*/  @P0 BRA `(.L_x_60) ;  /* 0x0000000000080947 */ /* 0x002fea0003800000 */
[----:B------:R-:W1:Y:S02]  /*31e0*/  SYNCS.PHASECHK.TRANS64.TRYWAIT P0, [UR5+0x8], R6 ;  /* 0x00000806ff0075a7 */ /* 0x000e640008001105 */
[----:B-1----:R-:W-:Y:S05]  /*31f0*/  @!P0 BRA `(.L_x_61) ;  /* 0x0000004400808947 */ /* 0x002fea0003800000 */
.L_x_60:
[----:B------:R-:W-:Y:S01]  /*3200*/  PRMT R4, R4, 0x654, R0 ;  /* 0x0000065404047816 */ /* 0x000fe20000000000 */
[----:B------:R-:W-:Y:S01]  /*3210*/  HFMA2 R0, -RZ, RZ, 0, 5.9604644775390625e-08 ;  /* 0x00000001ff007431 */ /* 0x000fe200000001ff */
[----:B------:R-:W-:Y:S01]  /*3220*/  UPRMT UR4, UR29, 0x654, UR7 ;  /* 0x000006541d047896 */ /* 0x000fe20008000007 */
[----:B------:R-:W-:Y:S02]  /*3230*/  IMAD.MOV.U32 R8, RZ, RZ, 0xffff ;  /* 0x0000ffffff087424 */ /* 0x000fe400078e00ff */
[----:B-1----:R-:W-:Y:S02]  /*3240*/  IMAD.MOV.U32 R6, RZ, RZ, 0x4 ;  /* 0x00000004ff067424 */ /* 0x002fe400078e00ff */
[----:B------:R-:W-:Y:S01]  /*3250*/  IMAD.SHL.U32 R9, R10, 0x20, RZ ;  /* 0x000000200a097824 */ /* 0x000fe200078e00ff */
[----:B------:R-:W-:Y:S02]  /*3260*/  MOV R5, UR4 ;  /* 0x0000000400057c02 */ /* 0x000fe40008000f00 */
[-C--:B------:R-:W-:Y:S01]  /*3270*/  SHF.L.U32 R8, R8, R10.reuse, RZ ;  /* 0x0000000a08087219 */ /* 0x080fe200000006ff */
[----:B------:R1:W-:Y:S01]  /*3280*/  SYNCS.ARRIVE.TRANS64.RED RZ, [UR4], R6 ;  /* 0x00000006ffff79a7 */ /* 0x0003e20008000404 */
[----:B------:R-:W-:Y:S01]  /*3290*/  SHF.L.U32 R7, R0, R10, RZ ;  /* 0x0000000a00077219 */ /* 0x000fe200000006ff */
[----:B------:R1:W-:Y:S04]  /*32a0*/  STS [UR6+0x100], R9 ;  /* 0x00010009ff007988 */ /* 0x0003e80008000806 */
[----:B------:R1:W-:Y:S04]  /*32b0*/  STAS [R4.64], R10 ;  /* 0x0000000a04007dbd */ /* 0x0003e8000c0008ff */
[----:B------:R1:W-:Y:S04]  /*32c0*/  ATOMS.OR RZ, [UR5+0x14], R8 ;  /* 0x00001408ffff798c */ /* 0x0003e8000b000005 */
[----:B------:R1:W-:Y:S04]  /*32d0*/  ATOMS.OR RZ, [UR5+0x18], R7 ;  /* 0x00001807ffff798c */ /* 0x0003e8000b000005 */
[----:B------:R1:W-:Y:S02]  /*32e0*/  ATOMS.XOR RZ, [UR5+0x10], R0 ;  /* 0x00001000ffff798c */ /* 0x0003e4000b800005 */
.L_x_57:
[----:B------:R-:W-:Y:S05]  /*32f0*/  BSYNC B0 ;  /* 0x0000000000007941 */ /* 0x000fea0003800000 */
.L_x_56:
[----:B------:R-:W-:Y:S05]  /*3300*/  BRA.U UP1, `(.L_x_62) ;  /* 0x00000001016c7547 */ /* 0x000fea000b800000 */
[----:B------:R-:W-:-:S03]  /*3310*/  UMOV UR4, 0xffffffff ;  /* 0xffffffff00047882 */ /* 0x000fc60000000000 */
[----:B------:R-:W-:Y:S05]  /*3320*/  BRA.DIV UR4, `(.L_x_63) ;  /* 0x00000046044c7947 */ /* 0x000fea000b800000 */
[----:B------:R-:W-:-:S13]  /*3330*/  ELECT P0, URZ, PT ;  /* 0x0000000000ff782f */ /* 0x000fda0003800000 */
.L_x_127:
[----:B------:R-:W-:Y:S05]  /*3340*/  @!P0 BRA `(.L_x_62) ;  /* 0x00000000005c8947 */ /* 0x000fea0003800000 */
[----:B-1----:R-:W1:Y:S02]  /*3350*/  LDS R4, [UR5+0x10] ;  /* 0x00001005ff047984 */ /* 0x002e640008000800 */
[----:B-1----:R-:W-:-:S04]  /*3360*/  SHF.L.U32 R4, R4, 0x1f, RZ ;  /* 0x0000001f04047819 */ /* 0x002fc800000006ff */
[----:B------:R-:W1:Y:S02]  /*3370*/  SYNCS.PHASECHK.TRANS64.TRYWAIT P0, [UR5+0x8], R4 ;  /* 0x00000804ff0075a7 */ /* 0x000e640008001105 */
[----:B-1----:R-:W-:Y:S05]  /*3380*/  @P0 BRA `(.L_x_64) ;  /* 0x0000000000080947 */ /* 0x002fea0003800000 */
[----:B------:R-:W1:Y:S02]  /*3390*/  SYNCS.PHASECHK.TRANS64.TRYWAIT P0, [UR5+0x8], R4 ;  /* 0x00000804ff0075a7 */ /* 0x000e640008001105 */
[----:B-1----:R-:W-:Y:S05]  /*33a0*/  @!P0 BRA `(.L_x_65) ;  /* 0x0000004400508947 */ /* 0x002fea0003800000 */
.L_x_64:
[----:B------:R-:W2:Y:S01]  /*33b0*/  LDS R6, [UR6+0x100] ;  /* 0x00010006ff067984 */ /* 0x000ea20008000800 */
[----:B-1----:R-:W-:Y:S02]  /*33c0*/  HFMA2 R0, -RZ, RZ, 0, 5.9604644775390625e-08 ;  /* 0x00000001ff007431 */ /* 0x002fe400000001ff */
[----:B------:R-:W-:Y:S01]  /*33d0*/  IMAD.MOV.U32 R4, RZ, RZ, 0xffff ;  /* 0x0000ffffff047424 */ /* 0x000fe200078e00ff */
[----:B------:R-:W-:Y:S01]  /*33e0*/  UPRMT UR4, UR29, 0x654, UR7 ;  /* 0x000006541d047896 */ /* 0x000fe20008000007 */
[----:B--2---:R-:W-:-:S03]  /*33f0*/  IMAD.SHL.U32 R5, R6, 0x20, RZ ;  /* 0x0000002006057824 */ /* 0x004fc600078e00ff */
[-C--:B------:R-:W-:Y:S02]  /*3400*/  SHF.L.U32 R4, R4, R6.reuse, RZ ;  /* 0x0000000604047219 */ /* 0x080fe400000006ff */
[----:B------:R-:W-:Y:S01]  /*3410*/  SHF.L.U32 R6, R0, R6, RZ ;  /* 0x0000000600067219 */ /* 0x000fe200000006ff */
[----:B------:R2:W-:Y:S04]  /*3420*/  STS [UR6+0x100], R5 ;  /* 0x00010005ff007988 */ /* 0x0005e80008000806 */
[----:B------:R2:W-:Y:S04]  /*3430*/  ATOMS.OR RZ, [UR5+0x14], R4 ;  /* 0x00001404ffff798c */ /* 0x0005e8000b000005 */
[----:B------:R2:W-:Y:S01]  /*3440*/  ATOMS.OR RZ, [UR5+0x18], R6 ;  /* 0x00001806ffff798c */ /* 0x0005e2000b000005 */
[----:B------:R-:W-:Y:S03]  /*3450*/  SYNCS.ARRIVE.TRANS64.RED.A1T0 RZ, [UR4], RZ ;  /* 0x000000ffffff79a7 */ /* 0x000fe60008100404 */
[----:B------:R2:W-:Y:S01]  /*3460*/  ATOMS.XOR RZ, [UR5+0x10], R0 ;  /* 0x00001000ffff798c */ /* 0x0005e2000b800005 */
[----:B------:R-:W-:Y:S05]  /*3470*/  BRA `(.L_x_62) ;  /* 0x0000000000107947 */ /* 0x000fea0003800000 */
.L_x_55:
[----:B------:R-:W-:Y:S02]  /*3480*/  MOV R0, 0xffffffff ;  /* 0xffffffff00007802 */ /* 0x000fe40000000f00 */
[----:B------:R-:W-:-:S03]  /*3490*/  MOV R4, 0x34c0 ;  /* 0x000034c000047802 */ /* 0x000fc60000000f00 */
[----:B------:R1:W-:Y:S04]  /*34a0*/  STS [UR6+0x100], R0 ;  /* 0x00010000ff007988 */ /* 0x0003e80008000806 */
[----:B-1---5:R-:W-:Y:S05]  /*34b0*/  CALL.REL.NOINC `($__internal_1_$__cuda_sm10x_tcgen05_guardrail_trap_phase_invalid_during_alloc) ;  /* 0x0000004800587944 */ /* 0x022fea0003c00000 */
.L_x_62:
[----:B------:R-:W-:Y:S05]  /*34c0*/  WARPSYNC.ALL ;  /* 0x0000000000007948 */ /* 0x000fea0003800000 */
[----:B------:R-:W3:Y:S01]  /*34d0*/  S2UR UR4, SR_CgaCtaId ;  /* 0x00000000000479c3 */ /* 0x000ee20000008800 */
[----:B------:R-:W-:Y:S01]  /*34e0*/  UMOV UR13, 0x400 ;  /* 0x00000400000d7882 */ /* 0x000fe20000000000 */
[----:B------:R-:W-:-:S06]  /*34f0*/  NOP ;  /* 0x0000000000007918 */ /* 0x000fcc0000000000 */
[----:B------:R-:W-:Y:S06]  /*3500*/  BAR.ARV 0x6, 0xa0 ;  /* 0x0182800000007b1d */ /* 0x000fec0000002000 */
[----:B------:R-:W4:Y:S01]  /*3510*/  LDCU UR6, c[0x0][0x38c] ;  /* 0x00007180ff0677ac */ /* 0x000f220008000800 */
[----:B------:R-:W-:Y:S01]  /*3520*/  LOP3.LUT R3, R3, 0xffff, RZ, 0xc0, !PT ;  /* 0x0000ffff03037812 */ /* 0x000fe200078ec0ff */
[----:B-1----:R-:W-:Y:S01]  /*3530*/  IMAD.MOV.U32 R9, RZ, RZ, 0x1 ;  /* 0x00000001ff097424 */ /* 0x002fe200078e00ff */
[----:B------:R-:W-:Y:S01]  /*3540*/  LOP3.LUT R2, R2, 0xffff, RZ, 0xc0, !PT ;  /* 0x0000ffff02027812 */ /* 0x000fe200078ec0ff */
[----:B------:R-:W-:Y:S01]  /*3550*/  IMAD.MOV.U32 R8, RZ, RZ, RZ ;  /* 0x000000ffff087224 */ /* 0x000fe200078e00ff */
[----:B------:R-:W-:Y:S01]  /*3560*/  R2UR UR16, R3 ;  /* 0x00000000031072ca */ /* 0x000fe200000e0000 */
[----:B------:R-:W-:Y:S01]  /*3570*/  UMOV UR20, URZ ;  /* 0x000000ff00147c82 */ /* 0x000fe20008000000 */
[----:B------:R-:W-:-:S02]  /*3580*/  R2UR UR24, R2 ;  /* 0x00000000021872ca */ /* 0x000fc400000e0000 */
[----:B------:R-:W-:Y:S01]  /*3590*/  CS2R R2, SRZ ;  /* 0x0000000000027805 */ /* 0x000fe2000001ff00 */
[----:B------:R-:W-:Y:S01]  /*35a0*/  UMOV UR10, URZ ;  /* 0x000000ff000a7c82 */ /* 0x000fe20008000000 */
[----:B---3--:R-:W-:Y:S02]  /*35b0*/  ULEA UR13, UR4, UR13, 0x18 ;  /* 0x0000000d040d7291 */ /* 0x008fe4000f8ec0ff */
[----:B------:R-:W-:Y:S02]  /*35c0*/  UISETP.NE.AND UP3, UPT, UR27, URZ, UPT ;  /* 0x000000ff1b00728c */ /* 0x000fe4000bf65270 */
[----:B------:R-:W-:Y:S02]  /*35d0*/  UIADD3 UR5, UPT, UPT, UR13, 0x4400, URZ ;  /* 0x000044000d057890 */ /* 0x000fe4000fffe0ff */
[----:B------:R-:W-:Y:S02]  /*35e0*/  UIADD3 UR4, UPT, UPT, UR13, 0x7400, URZ ;  /* 0x000074000d047890 */ /* 0x000fe4000fffe0ff */
[----:B----4-:R-:W-:Y:S01]  /*35f0*/  UIADD3 UR6, UPT, UPT, UR6, 0x1f, URZ ;  /* 0x0000001f06067890 */ /* 0x010fe2000fffe0ff */
[----:B--2---:R-:W1:Y:S01]  /*3600*/  LDS R0, [UR13+0x100] ;  /* 0x0001000dff007984 */ /* 0x004e620008000800 */
[----:B------:R-:W-:-:S02]  /*3610*/  USHF.R.U32.HI UR5, URZ, 0x4, UR5 ;  /* 0x00000004ff057899 */ /* 0x000fc40008011605 */
[----:B------:R-:W-:Y:S02]  /*3620*/  USHF.R.S32.HI UR21, URZ, 0x1f, UR6 ;  /* 0x0000001fff157899 */ /* 0x000fe40008011406 */
[----:B------:R-:W-:Y:S02]  /*3630*/  USHF.R.U32.HI UR4, URZ, 0x4, UR4 ;  /* 0x00000004ff047899 */ /* 0x000fe40008011604 */
[----:B------:R-:W-:Y:S02]  /*3640*/  ULEA.HI UR21, UR21, UR6, URZ, 0x5 ;  /* 0x0000000615157291 */ /* 0x000fe4000f8f28ff */
[----:B------:R-:W-:Y:S02]  /*3650*/  ULOP3.LUT UR5, UR5, 0x3fff, URZ, 0xc0, !UPT ;  /* 0x00003fff05057892 */ /* 0x000fe4000f8ec0ff */
[----:B------:R-:W-:Y:S02]  /*3660*/  USHF.R.S32.HI UR21, URZ, 0x5, UR21 ;  /* 0x00000005ff157899 */ /* 0x000fe40008011415 */
[----:B------:R-:W-:-:S02]  /*3670*/  ULOP3.LUT UR18, UR4, 0x3fff, URZ, 0xc0, !UPT ;  /* 0x00003fff04127892 */ /* 0x000fc4000f8ec0ff */
[----:B------:R-:W-:Y:S02]  /*3680*/  UISETP.LT.AND UP0, UPT, UR21, 0x1, UPT ;  /* 0x000000011500788c */ /* 0x000fe4000bf01270 */
[----:B------:R-:W-:Y:S02]  /*3690*/  ULOP3.LUT UR17, UR5, 0x10000, URZ, 0xfc, !UPT ;  /* 0x0001000005117892 */ /* 0x000fe4000f8efcff */
[----:B------:R-:W-:Y:S02]  /*36a0*/  ULOP3.LUT UR18, UR18, 0x10000, URZ, 0xfc, !UPT ;  /* 0x0001000012127892 */ /* 0x000fe4000f8efcff */
[----:B------:R-:W-:Y:S01]  /*36b0*/  USEL UR25, UR21, 0x1, !UP0 ;  /* 0x0000000115197887 */ /* 0x000fe2000c000000 */
[----:B------:R-:W-:Y:S01]  /*36c0*/  UMOV UR11, URZ ;  /* 0x000000ff000b7c82 */ /* 0x000fe20008000000 */
[----:B------:R-:W-:Y:S01]  /*36d0*/  UMOV UR22, 0x0 ;  /* 0x0000000000167882 */ /* 0x000fe20000000000 */
[----:B------:R-:W-:Y:S01]  /*36e0*/  UMOV UR23, 0x10100490 ;  /* 0x1010049000177882 */ /* 0x000fe20000000000 */
[----:B-1----:R-:W-:-:S15]  /*36f0*/  R2UR UR26, R0 ;  /* 0x00000000001a72ca */ /* 0x002fde00000e0000 */
.L_x_73:
[C---:B------:R-:W-:Y:S02]  /*3700*/  LEA R0, R8.reuse, UR13, 0x3 ;  /* 0x0000000d08007c11 */ /* 0x040fe4000f8e18ff */
[----:B------:R-:W-:Y:S02]  /*3710*/  SHF.L.U32 R4, R3, 0x1f, RZ ;  /* 0x0000001f03047819 */ /* 0x000fe400000006ff */
[----:B------:R-:W-:Y:S02]  /*3720*/  LEA R5, R8, UR13, 0x4 ;  /* 0x0000000d08057c11 */ /* 0x000fe4000f8e20ff */
[----:B------:R-:W1:Y:S02]  /*3730*/  SYNCS.PHASECHK.TRANS64.TRYWAIT P0, [R0+URZ+0x50], R4 ;  /* 0x00005004000075a7 */ /* 0x000e6400080011ff */
[----:B-1-3--:R-:W-:Y:S05]  /*3740*/  @!P0 BRA `(.L_x_66) ;  /* 0x0000004000808947 */ /* 0x00afea0003800000 */
.L_x_128:
[----:B-1----:R-:W1:Y:S01]  /*3750*/  LDS.128 R4, [R5+0xe0] ;  /* 0x0000e00005047984 */ /* 0x002e620000000c00 */
[----:B------:R-:W-:Y:S02]  /*3760*/  VIADD R0, R0, 0x60 ;  /* 0x0000006000007836 */ /* 0x000fe40000000000 */
[----:B------:R-:W-:Y:S01]  /*3770*/  VIADD R8, R8, 0x1 ;  /* 0x0000000108087836 */ /* 0x000fe20000000000 */
[----:B------:R-:W-:Y:S01]  /*3780*/  @!PT LDS RZ, [RZ] ;  /* 0x00000000fffff984 */ /* 0x000fe20000000800 */
[----:B------:R-:W-:Y:S01]  /*3790*/  @!PT LDS RZ, [RZ] ;  /* 0x00000000fffff984 */ /* 0x000fe20000000800 */
[----:B------:R-:W-:Y:S01]  /*37a0*/  @!PT LDS RZ, [RZ] ;  /* 0x00000000fffff984 */ /* 0x000fe20000000800 */
[----:B------:R-:W-:Y:S01]  /*37b0*/  @!PT LDS RZ, [RZ] ;  /* 0x00000000fffff984 */ /* 0x000fe20000000800 */
[----:B------:R2:W-:Y:S06]  /*37c0*/  MEMBAR.ALL.CTA ;  /* 0x0000000000007992 */ /* 0x0005ec0000008000 */
[----:B--2---:R-:W2:Y:S01]  /*37d0*/  FENCE.VIEW.ASYNC.S ;  /* 0x00000000000073c6 */ /* 0x004ea20000000000 */
[----:B------:R-:W-:-:S04]  /*37e0*/  PRMT R0, RZ, 0x654, R0 ;  /* 0x00000654ff007816 */ /* 0x000fc80000000000 */
[----:B--2---:R2:W-:Y:S01]  /*37f0*/  SYNCS.ARRIVE.TRANS64.RED.A1T0 RZ, [R0+URZ], RZ ;  /* 0x000000ff00ff79a7 */ /* 0x0045e200081004ff */
[----:B-1----:R-:W-:Y:S01]  /*3800*/  LOP3.LUT P1, RZ, R6, 0x1, RZ, 0xc0, !PT ;  /* 0x0000000106ff7812 */ /* 0x002fe2000782c0ff */
[----:B--2---:R-:W-:-:S12]  /*3810*/  BRA.U UP3, `(.L_x_67) ;  /* 0x0000000103cc7547 */ /* 0x004fd8000b800000 */
[----:B------:R-:W1:Y:S01]  /*3820*/  LDCU UR4, c[0x0][0x38c] ;  /* 0x00007180ff0477ac */ /* 0x000e620008000800 */
[----:B------:R-:W-:Y:S02]  /*3830*/  PLOP3.LUT P2, PT, PT, PT, PT, 0x80, 0x8 ;  /* 0x000000000008781c */ /* 0x000fe40003f4f070 */
[----:B------:R-:W-:Y:S01]  /*3840*/  SHF.L.U32 R4, R9, 0x1f, RZ ;  /* 0x0000001f09047819 */ /* 0x000fe200000006ff */
[----:B------:R-:W-:Y:S02]  /*3850*/  ULEA UR19, UR20, UR13, 0x3 ;  /* 0x0000000d14137291 */ /* 0x000fe4000f8e18ff */
[----:B-1----:R-:W-:-:S06]  /*3860*/  UISETP.GE.AND UP0, UPT, UR4, 0x1, UPT ;  /* 0x000000010400788c */ /* 0x002fcc000bf06270 */
[----:B------:R-:W-:-:S05]  /*3870*/  PLOP3.LUT P0, PT, PT, PT, UP0, 0x80, 0x8 ;  /* 0x000000000008781c */ /* 0x000fca0003f0f008 */
[----:B------:R-:W-:-:S08]  /*3880*/  @UP0 ULEA UR4, UR10, UR13, 0x3 ;  /* 0x0000000d0a040291 */ /* 0x000fd0000f8e18ff */
[----:B------:R-:W-:-:S04]  /*3890*/  @P0 SHF.L.U32 R0, R2, 0x1f, RZ ;  /* 0x0000001f02000819 */ /* 0x000fc800000006ff */
[----:B------:R1:W2:Y:S01]  /*38a0*/  @P0 SYNCS.PHASECHK.TRANS64.TRYWAIT P2, [UR4], R0 ;  /* 0x00000000ff0005a7 */ /* 0x0002a20008041104 */
[----:B------:R-:W3:Y:S02]  /*38b0*/  SYNCS.PHASECHK.TRANS64.TRYWAIT P0, [UR19+0x90], R4 ;  /* 0x00009004ff0075a7 */ /* 0x000ee40008001113 */
[----:B-123--:R-:W-:Y:S05]  /*38c0*/  @!P0 BRA `(.L_x_68) ;  /* 0x0000004000348947 */ /* 0x00efea0003800000 */
.L_x_130:
[----:B------:R-:W-:Y:S01]  /*38d0*/  UMOV UR14, UR11 ;  /* 0x0000000b000e7c82 */ /* 0x000fe20008000000 */
[----:B------:R-:W-:Y:S05]  /*38e0*/  BRA.U !UP0, `(.L_x_69) ;  /* 0x0000000108887547 */ /* 0x000fea000b800000 */
[----:B------:R-:W-:Y:S02]  /*38f0*/  UIADD3 UR14, UPT, UPT, UR25, UR11, URZ ;  /* 0x0000000b190e7290 */ /* 0x000fe4000fffe0ff */
[----:B------:R-:W-:Y:S02]  /*3900*/  ULEA UR15, UR20, UR26, 0x6 ;  /* 0x0000001a140f7291 */ /* 0x000fe4000f8e30ff */
[----:B------:R-:W-:Y:S01]  /*3910*/  UPLOP3.LUT UP2, UPT, UPT, UPT, UPT, 0x40, 0x4 ;  /* 0x000000000004789c */ /* 0x000fe20003f4e870 */
[----:B------:R-:W-:Y:S01]  /*3920*/  UMOV UR12, UR21 ;  /* 0x00000015000c7c82 */ /* 0x000fe20008000000 */
[----:B------:R-:W-:-:S09]  /*3930*/  UMOV UR5, UR10 ;  /* 0x0000000a00057c82 */ /* 0x000fd20008000000 */
.L_x_72:
[----:B--2---:R-:W-:Y:S01]  /*3940*/  ULEA UR6, UR5, UR13, 0x3 ;  /* 0x0000000d05067291 */ /* 0x004fe2000f8e18ff */
[----:B---3--:R-:W-:Y:S11]  /*3950*/  @P2 BRA `(.L_x_70) ;  /* 0x00000000000c2947 */ /* 0x008ff60003800000 */
[----:B-1----:R-:W-:Y:S04]  /*3960*/  SHF.L.U32 R4, R2, 0x1f, RZ ;  /* 0x0000001f02047819 */ /* 0x002fe800000006ff */
[----:B------:R-:W1:Y:S02]  /*3970*/  SYNCS.PHASECHK.TRANS64.TRYWAIT P0, [UR6], R4 ;  /* 0x00000004ff0075a7 */ /* 0x000e640008001106 */
[----:B-1----:R-:W-:Y:S05]  /*3980*/  @!P0 BRA `(.L_x_71) ;  /* 0x00000040001c8947 */ /* 0x002fea0003800000 */
.L_x_70:
[----:B------:R-:W-:Y:S01]  /*3990*/  UISETP.NE.AND UP0, UPT, UR12, 0x1, UPT ;  /* 0x000000010c00788c */ /* 0x000fe2000bf05270 */
[----:B------:R-:W-:Y:S01]  /*39a0*/  PLOP3.LUT P2, PT, PT, PT, PT, 0x80, 0x8 ;  /* 0x000000000008781c */ /* 0x000fe20003f4f070 */
[----:B------:R-:W-:Y:S02]  /*39b0*/  UIADD3 UR4, UPT, UPT, UR5, 0x1, URZ ;  /* 0x0000000105047890 */ /* 0x000fe4000fffe0ff */
[----:B------:R-:W-:Y:S02]  /*39c0*/  ULEA UR8, UR5, UR18, 0x6 ;  /* 0x0000001205087291 */ /* 0x000fe4000f8e30ff */
[----:B------:R-:W-:Y:S01]  /*39d0*/  UISETP.NE.AND UP1, UPT, UR4, 0x3, UPT ;  /* 0x000000030400788c */ /* 0x000fe2000bf25270 */
[----:B------:R-:W-:Y:S01]  /*39e0*/  PLOP3.LUT P0, PT, PT, PT, UP0, 0x80, 0x8 ;  /* 0x000000000008781c */ /* 0x000fe20003f0f008 */
[----:B------:R-:W-:Y:S02]  /*39f0*/  UIADD3 UR11, UPT, UPT, UR11, 0x1, URZ ;  /* 0x000000010b0b7890 */ /* 0x000fe4000fffe0ff */
[----:B------:R-:W-:Y:S02]  /*3a00*/  USEL UR7, URZ, 0x1, UP1 ;  /* 0x00000001ff077887 */ /* 0x000fe40008800000 */
[----:B------:R-:W-:Y:S01]  /*3a10*/  USEL UR10, UR4, URZ, UP1 ;  /* 0x000000ff040a7287 */ /* 0x000fe20008800000 */
[----:B------:R-:W-:Y:S01]  /*3a20*/  UMOV UR9, 0xc0004010 ;  /* 0xc000401000097882 */ /* 0x000fe20000000000 */
[----:B------:R-:W-:Y:S02]  /*3a30*/  UIADD3 UR12, UPT, UPT, UR12, -0x1, URZ ;  /* 0xffffffff0c0c7890 */ /* 0x000fe4000fffe0ff */
[----:B------:R-:W-:Y:S01]  /*3a40*/  LOP3.LUT R2, R2, UR7, RZ, 0x3c, !PT ;  /* 0x0000000702027c12 */ /* 0x000fe2000f8e3cff */
[----:B------:R-:W-:Y:S01]  /*3a50*/  @UP0 ULEA UR4, UR10, UR13, 0x3 ;  /* 0x0000000d0a040291 */ /* 0x000fe2000f8e18ff */
[----:B------:R-:W-:Y:S02]  /*3a60*/  UMOV UR7, 0xc0004010 ;  /* 0xc000401000077882 */ /* 0x000fe40000000000 */
[----:B-1----:R-:W-:Y:S01]  /*3a70*/  @P0 SHF.L.U32 R0, R2, 0x1f, RZ ;  /* 0x0000001f02000819 */ /* 0x002fe200000006ff */
[----:B------:R-:W-:Y:S05]  /*3a80*/  UISETP.NE.AND UP0, UPT, UR11, UR14, UPT ;  /* 0x0000000e0b00728c */ /* 0x000fea000bf05270 */
[----:B------:R2:W3:Y:S01]  /*3a90*/  @P0 SYNCS.PHASECHK.TRANS64.TRYWAIT P2, [UR4], R0 ;  /* 0x00000000ff0005a7 */ /* 0x0004e20008041104 */
[----:B------:R-:W-:Y:S02]  /*3aa0*/  UIADD3 UR4, UPT, UPT, UR6, 0x18, URZ ;  /* 0x0000001806047890 */ /* 0x000fe4000fffe0ff */
[----:B------:R-:W-:Y:S03]  /*3ab0*/  ULEA UR6, UR5, UR17, 0x8 ;  /* 0x0000001105067291 */ /* 0x000fe6000f8e40ff */
[----:B------:R-:W-:Y:S06]  /*3ac0*/  UMOV UR5, UR10 ;  /* 0x0000000a00057c82 */ /* 0x000fec0008000000 */
[----:B------:R2:W-:Y:S01]  /*3ad0*/  UTCQMMA.2CTA gdesc[UR6], gdesc[UR8], tmem[UR15], tmem[UR22], idesc[UR23], UP2 ;  /* 0x00ff1608060075ea */ /* 0x0005e2000920030f */
[----:B------:R-:W-:Y:S01]  /*3ae0*/  UPLOP3.LUT UP2, UPT, UPT, UPT, UPT, 0x80, 0x8 ;  /* 0x000000000008789c */ /* 0x000fe20003f4f070 */
[----:B------:R2:W-:Y:S01]  /*3af0*/  UTCBAR.2CTA.MULTICAST [UR4], URZ, UR16 ;  /* 0x000000ff040073e9 */ /* 0x0005e20008200810 */
[----:B------:R-:W-:Y:S09]  /*3b00*/  BRA.U UP0, `(.L_x_72) ;  /* 0xfffffffd008c7547 */ /* 0x000ff2000b83ffff */
.L_x_69:
[----:B--2---:R-:W-:Y:S01]  /*3b10*/  UIADD3 UR4, UPT, UPT, UR19, 0x70, URZ ;  /* 0x0000007013047890 */ /* 0x004fe2000fffe0ff */
[----:B------:R-:W-:-:S08]  /*3b20*/  UMOV UR11, UR14 ;  /* 0x0000000e000b7c82 */ /* 0x000fd00008000000 */
[----:B------:R2:W-:Y:S01]  /*3b30*/  UTCBAR.2CTA.MULTICAST [UR4], URZ, UR24 ;  /* 0x000000ff040073e9 */ /* 0x0005e20008200818 */
[----:B------:R-:W-:Y:S02]  /*3b40*/  NOP ;  /* 0x0000000000007918 */ /* 0x000fe40000000000 */
.L_x_67:
[----:B--2---:R-:W-:Y:S01]  /*3b50*/  UIADD3 UR4, UPT, UPT, UR20, 0x1, URZ ;  /* 0x0000000114047890 */ /* 0x004fe2000fffe0ff */
[----:B------:R-:W-:-:S03]  /*3b60*/  ISETP.NE.AND P0, PT, R8, 0x2, PT ;  /* 0x000000020800780c */ /* 0x000fc60003f05270 */
[----:B------:R-:W-:Y:S01]  /*3b70*/  UISETP.NE.AND UP0, UPT, UR4, 0x4, UPT ;  /* 0x000000040400788c */ /* 0x000fe2000bf05270 */
[----:B-1----:R-:W-:Y:S02]  /*3b80*/  SEL R0, RZ, 0x1, P0 ;  /* 0x00000001ff007807 */ /* 0x002fe40000000000 */
[----:B------:R-:W-:Y:S01]  /*3b90*/  SEL R8, R8, RZ, P0 ;  /* 0x000000ff08087207 */ /* 0x000fe20000000000 */
[----:B------:R-:W-:Y:S01]  /*3ba0*/  USEL UR5, URZ, 0x1, UP0 ;  /* 0x00000001ff057887 */ /* 0x000fe20008000000 */
[----:B------:R-:W-:Y:S01]  /*3bb0*/  LOP3.LUT R3, R3, R0, RZ, 0x3c, !PT ;  /* 0x0000000003037212 */ /* 0x000fe200078e3cff */
[----:B------:R-:W-:-:S04]  /*3bc0*/  USEL UR20, UR4, URZ, UP0 ;  /* 0x000000ff04147287 */ /* 0x000fc80008000000 */
[----:B------:R-:W-:Y:S01]  /*3bd0*/  LOP3.LUT R9, R9, UR5, RZ, 0x3c, !PT ;  /* 0x0000000509097c12 */ /* 0x000fe2000f8e3cff */
[----:B------:R-:W-:Y:S07]  /*3be0*/  @P1 BRA `(.L_x_73) ;  /* 0xfffffff800c41947 */ /* 0x000fee000383ffff */
[----:B------:R-:W1:Y:S01]  /*3bf0*/  S2UR UR8, SR_CgaCtaId ;  /* 0x00000000000879c3 */ /* 0x000e620000008800 */
[----:B------:R-:W-:Y:S01]  /*3c00*/  ELECT P0, URZ, PT ;  /* 0x0000000000ff782f */ /* 0x000fe20003800000 */
[----:B------:R-:W-:Y:S01]  /*3c10*/  HFMA2 R0, -RZ, RZ, 0, 5.9604644775390625e-08 ;  /* 0x00000001ff007431 */ /* 0x000fe200000001ff */
[----:B------:R-:W-:-:S05]  /*3c20*/  UMOV UR4, 0x40 ;  /* 0x0000004000047882 */ /* 0x000fca0000000000 */
[----:B------:R-:W-:Y:S01]  /*3c30*/  UVIRTCOUNT.DEALLOC.SMPOOL 0x80 ;  /* 0x000000800000784c */ /* 0x000fe20000000000 */
[----:B------:R-:W-:Y:S02]  /*3c40*/  UISETP.NE.AND UP1, UPT, UR27, URZ, UPT ;  /* 0x000000ff1b00728c */ /* 0x000fe4000bf25270 */
[----:B-1----:R-:W-:-:S09]  /*3c50*/  ULEA UR8, UR8, UR4, 0x18 ;  /* 0x0000000408087291 */ /* 0x002fd2000f8ec0ff */
[----:B------:R1:W-:Y:S01]  /*3c60*/  @P0 STS.U8 [UR8+0x1c], R0 ;  /* 0x00001c00ff000988 */ /* 0x0003e20008000008 */
[----:B------:R-:W-:Y:S05]  /*3c70*/  BRA.U UP1, `(.L_x_74) ;  /* 0x0000000101a07547 */ /* 0x000fea000b800000 */
[----:B------:R-:W-:Y:S01]  /*3c80*/  UIADD3 UR7, UPT, UPT, UR13, 0x90, URZ ;  /* 0x000000900d077890 */ /* 0x000fe2000fffe0ff */
[----:B------:R-:W-:-:S03]  /*3c90*/  SHF.L.U32 R2, R9, 0x1f, RZ ;  /* 0x0000001f09027819 */ /* 0x000fc600000006ff */
[----:B------:R-:W-:-:S09]  /*3ca0*/  ULEA UR4, UR20, UR7, 0x3 ;  /* 0x0000000714047291 */ /* 0x000fd2000f8e18ff */
[----:B------:R-:W2:Y:S02]  /*3cb0*/  SYNCS.PHASECHK.TRANS64.TRYWAIT P0, [UR4], R2 ;  /* 0x00000002ff0075a7 */ /* 0x000ea40008001104 */
[----:B--2---:R-:W-:Y:S05]  /*3cc0*/  @!P0 BRA `(.L_x_75) ;  /* 0x0000003c00648947 */ /* 0x004fea0003800000 */
.L_x_133:
[----:B------:R-:W-:-:S04]  /*3cd0*/  UIADD3 UR4, UPT, UPT, UR20, 0x1, URZ ;  /* 0x0000000114047890 */ /* 0x000fc8000fffe0ff */
[----:B------:R-:W-:-:S04]  /*3ce0*/  UISETP.NE.AND UP0, UPT, UR4, 0x4, UPT ;  /* 0x000000040400788c */ /* 0x000fc8000bf05270 */
[----:B------:R-:W-:Y:S02]  /*3cf0*/  USEL UR6, URZ, 0x1, UP0 ;  /* 0x00000001ff067887 */ /* 0x000fe40008000000 */
[----:B------:R-:W-:-:S04]  /*3d00*/  USEL UR4, UR4, URZ, UP0 ;  /* 0x000000ff04047287 */ /* 0x000fc80008000000 */
[----:B------:R-:W-:Y:S01]  /*3d10*/  ULEA UR5, UR4, UR7, 0x3 ;  /* 0x0000000704057291 */ /* 0x000fe2000f8e18ff */
[----:B-1----:R-:W-:-:S04]  /*3d20*/  LOP3.LUT R2, R9, UR6, RZ, 0x3c, !PT ;  /* 0x0000000609027c12 */ /* 0x002fc8000f8e3cff */
[----:B------:R-:W-:-:S04]  /*3d30*/  SHF.L.U32 R3, R2, 0x1f, RZ ;  /* 0x0000001f02037819 */ /* 0x000fc800000006ff */
[----:B------:R-:W1:Y:S02]  /*3d40*/  SYNCS.PHASECHK.TRANS64.TRYWAIT P0, [UR5], R3 ;  /* 0x00000003ff0075a7 */ /* 0x000e640008001105 */
[----:B-1----:R-:W-:Y:S05]  /*3d50*/  @!P0 BRA `(.L_x_76) ;  /* 0x0000003c00588947 */ /* 0x002fea0003800000 */
.L_x_135:
        /* <DEDUP_REMOVED lines=9> */
.L_x_137:
[----:B------:R-:W-:-:S04]  /*3df0*/  UIADD3 UR4, UPT, UPT, UR4, 0x1, URZ ;  /* 0x0000000104047890 */ /* 0x000fc8000fffe0ff */
[----:B------:R-:W-:-:S04]  /*3e00*/  UISETP.NE.AND UP0, UPT, UR4, 0x4, UPT ;  /* 0x000000040400788c */ /* 0x000fc8000bf05270 */
[----:B------:R-:W-:Y:S02]  /*3e10*/  USEL UR5, URZ, 0x1, UP0 ;  /* 0x00000001ff057887 */ /* 0x000fe40008000000 */
[----:B------:R-:W-:-:S04]  /*3e20*/  USEL UR4, UR4, URZ, UP0 ;  /* 0x000000ff04047287 */ /* 0x000fc80008000000 */
[----:B------:R-:W-:Y:S01]  /*3e30*/  ULEA UR4, UR4, UR7, 0x3 ;  /* 0x0000000704047291 */ /* 0x000fe2000f8e18ff */
[----:B------:R-:W-:-:S04]  /*3e40*/  LOP3.LUT R2, R2, UR5, RZ, 0x3c, !PT ;  /* 0x0000000502027c12 */ /* 0x000fc8000f8e3cff */
[----:B------:R-:W-:Y:S01]  /*3e50*/  SHF.L.U32 R2, R2, 0x1f, RZ ;  /* 0x0000001f02027819 */ /* 0x000fe200000006ff */
[----:B-1----:R-:W-:-:S04]  /*3e60*/  IMAD.U32 R0, RZ, RZ, UR4 ;  /* 0x00000004ff007e24 */ /* 0x002fc8000f8e00ff */
[----:B------:R1:W2:Y:S03]  /*3e70*/  SYNCS.PHASECHK.TRANS64.TRYWAIT P0, [R0+URZ], R2 ;  /* 0x00000002000075a7 */ /* 0x0002a600080011ff */
[----:B--2---:R-:W-:Y:S05]  /*3e80*/  @!P0 NANOSLEEP.SYNCS 0x989680 ;  /* 0x009896800000895d */ /* 0x004fea0003900000 */
[----:B------:R-:W2:Y:S02]  /*3e90*/  @!P0 SYNCS.PHASECHK.TRANS64 P0, [R0+URZ], R2 ;  /* 0x00000002000085a7 */ /* 0x000ea400080010ff */
[----:B--2---:R-:W-:Y:S05]  /*3ea0*/  @P0 BRA `(.L_x_78) ;  /* 0x0000000000200947 */ /* 0x004fea0003800000 */
.L_x_79:
[----:B--2---:R2:W4:Y:S02]  /*3eb0*/  SYNCS.PHASECHK.TRANS64.TRYWAIT P0, [R0+URZ], R2 ;  /* 0x00000002000075a7 */ /* 0x00452400080011ff */
[----:B----4-:R-:W-:Y:S05]  /*3ec0*/  @!P0 NANOSLEEP.SYNCS 0x989680 ;  /* 0x009896800000895d */ /* 0x010fea0003900000 */
[----:B------:R-:W4:Y:S02]  /*3ed0*/  @!P0 SYNCS.PHASECHK.TRANS64 P0, [R0+URZ], R2 ;  /* 0x00000002000085a7 */ /* 0x000f2400080010ff */
[----:B----4-:R-:W-:Y:S05]  /*3ee0*/  @!P0 BRA `(.L_x_79) ;  /* 0xfffffffc00f08947 */ /* 0x010fea000383ffff */
[----:B------:R-:W-:Y:S05]  /*3ef0*/  BRA `(.L_x_78) ;  /* 0x00000000000c7947 */ /* 0x000fea0003800000 */
.L_x_74:
[----:B------:R-:W-:-:S04]  /*3f00*/  UIADD3 UR4, UPT, UPT, UR13, 0xd0, URZ ;  /* 0x000000d00d047890 */ /* 0x000fc8000fffe0ff */
[----:B------:R-:W-:-:S09]  /*3f10*/  UPRMT UR4, UR29, 0x654, UR4 ;  /* 0x000006541d047896 */ /* 0x000fd20008000004 */
[----:B------:R-:W-:Y:S03]  /*3f20*/  SYNCS.ARRIVE.TRANS64.RED.A1T0 RZ, [UR4], RZ ;  /* 0x000000ffffff79a7 */ /* 0x000fe60008100404 */
.L_x_78:
[----:B-12---:R-:W-:Y:S01]  /*3f30*/  SHF.L.U32 R2, RZ, 0x1f, RZ ;  /* 0x0000001fff027819 */ /* 0x006fe200000006ff */
[----:B------:R-:W-:Y:S01]  /*3f40*/  UIADD3 UR4, UPT, UPT, UR13, 0xd0, URZ ;  /* 0x000000d00d047890 */ /* 0x000fe2000fffe0ff */
[----:B------:R-:W-:Y:S02]  /*3f50*/  PLOP3.LUT P0, PT, PT, PT, UP1, 0x80, 0x8 ;  /* 0x000000000008781c */ /* 0x000fe40003f0f018 */
[----:B------:R-:W1:Y:S02]  /*3f60*/  SYNCS.PHASECHK.TRANS64.TRYWAIT P1, [UR13+0xd0], R2 ;  /* 0x0000d002ff0075a7 */ /* 0x000e64000802110d */
[----:B-1----:R-:W-:Y:S09]  /*3f70*/  @!P1 BRA `(.L_x_80) ;  /* 0x0000003c00009947 */ /* 0x002ff20003800000 */
.L_x_139:
[----:B------:R-:W-:Y:S01]  /*3f80*/  @!UP1 UPRMT UR4, UR29, 0x654, UR4 ;  /* 0x000006541d049896 */ /* 0x000fe20008000004 */
[----:B------:R-:W-:Y:S01]  /*3f90*/  UMOV UR5, 0xffff ;  /* 0x0000ffff00057882 */ /* 0x000fe20000000000 */
[----:B------:R-:W-:-:S07]  /*3fa0*/  UMOV UR6, 0x1 ;  /* 0x0000000100067882 */ /* 0x000fce0000000000 */
[----:B------:R-:W-:Y:S01]  /*3fb0*/  @!P0 SYNCS.ARRIVE.TRANS64.RED.A1T0 RZ, [UR4], RZ ;  /* 0x000000ffffff89a7 */ /* 0x000fe20008100404 */
[----:B------:R-:W-:Y:S01]  /*3fc0*/  NOP ;  /* 0x0000000000007918 */ /* 0x000fe20000000000 */
[----:B-1----:R-:W1:Y:S01]  /*3fd0*/  LDS R0, [UR8+0x14] ;  /* 0x00001408ff007984 */ /* 0x002e620008000800 */
[----:B------:R-:W-:-:S04]  /*3fe0*/  ULOP3.LUT UR4, UR26, 0xffff, URZ, 0xc0, !UPT ;  /* 0x0000ffff1a047892 */ /* 0x000fc8000f8ec0ff */
[----:B------:R-:W-:-:S04]  /*3ff0*/  USHF.R.U32.HI UR4, URZ, 0x5, UR4 ;  /* 0x00000005ff047899 */ /* 0x000fc80008011604 */
[----:B------:R-:W-:Y:S02]  /*4000*/  USHF.L.U32 UR5, UR5, UR4, URZ ;  /* 0x0000000405057299 */ /* 0x000fe400080006ff */
[----:B------:R-:W-:-:S04]  /*4010*/  USHF.L.U32 UR4, UR6, UR4, URZ ;  /* 0x0000000406047299 */ /* 0x000fc800080006ff */
[----:B-1----:R-:W-:-:S04]  /*4020*/  LOP3.LUT R0, R0, UR5, RZ, 0xc0, !PT ;  /* 0x0000000500007c12 */ /* 0x002fc8000f8ec0ff */
[----:B------:R-:W-:-:S13]  /*4030*/  ISETP.NE.AND P0, PT, R0, UR5, PT ;  /* 0x0000000500007c0c */ /* 0x000fda000bf05270 */
[----:B------:R-:W-:Y:S05]  /*4040*/  @P0 BRA `(.L_x_81) ;  /* 0x0000000000580947 */ /* 0x000fea0003800000 */
[----:B------:R-:W1:Y:S02]  /*4050*/  LDS R0, [UR8+0x18] ;  /* 0x00001808ff007984 */ /* 0x000e640008000800 */
[----:B-1----:R-:W-:-:S04]  /*4060*/  LOP3.LUT R0, R0, UR4, RZ, 0xc0, !PT ;  /* 0x0000000400007c12 */ /* 0x002fc8000f8ec0ff */
[----:B------:R-:W-:-:S13]  /*4070*/  ISETP.NE.AND P0, PT, R0, UR4, PT ;  /* 0x0000000400007c0c */ /* 0x000fda000bf05270 */
[----:B------:R-:W-:Y:S05]  /*4080*/  @P0 BRA `(.L_x_82) ;  /* 0x00000000003c0947 */ /* 0x000fea0003800000 */
[----:B------:R-:W1:Y:S01]  /*4090*/  S2R R2, SR_LANEID ;  /* 0x0000000000027919 */ /* 0x000e620000000000 */
[----:B------:R-:W-:-:S06]  /*40a0*/  ULOP3.LUT UR5, URZ, UR5, URZ, 0x33, !UPT ;  /* 0x00000005ff057292 */ /* 0x000fcc000f8e33ff */
[----:B------:R-:W-:-:S04]  /*40b0*/  IMAD.U32 R0, RZ, RZ, UR5 ;  /* 0x00000005ff007e24 */ /* 0x000fc8000f8e00ff */
[----:B------:R2:W4:Y:S02]  /*40c0*/  REDUX UR7, R0 ;  /* 0x00000000000773c4 */ /* 0x0005240000000000 */
[----:B------:R1:W-:Y:S01]  /*40d0*/  UTCATOMSWS.AND URZ, UR5 ;  /* 0x0000000500ff79e3 */ /* 0x0003e20008000000 */
[----:B--2---:R-:W-:Y:S01]  /*40e0*/  LOP3.LUT R0, RZ, UR4, RZ, 0x33, !PT ;  /* 0x00000004ff007c12 */ /* 0x004fe2000f8e33ff */
[----:B------:R-:W-:Y:S02]  /*40f0*/  VOTEU.ANY UR4, UPT, PT ;  /* 0x0000000000047886 */ /* 0x000fe400038e0100 */
[----:B------:R-:W-:Y:S02]  /*4100*/  UFLO.U32 UR4, UR4 ;  /* 0x00000004000472bd */ /* 0x000fe400080e0000 */
[----:B------:R-:W2:Y:S04]  /*4110*/  REDUX UR6, R0 ;  /* 0x00000000000673c4 */ /* 0x000ea80000000000 */
[----:B-1----:R-:W-:-:S02]  /*4120*/  ISETP.EQ.U32.AND P0, PT, R2, UR4, PT ;  /* 0x0000000402007c0c */ /* 0x002fc4000bf02070 */
[----:B----4-:R-:W-:-:S11]  /*4130*/  MOV R2, UR7 ;  /* 0x0000000700027c02 */ /* 0x010fd60008000f00 */
[----:B------:R1:W-:Y:S01]  /*4140*/  @P0 ATOMS.AND RZ, [UR8+0x14], R2 ;  /* 0x00001402ffff098c */ /* 0x0003e2000a800008 */
[----:B--2---:R-:W-:-:S05]  /*4150*/  IMAD.U32 R0, RZ, RZ, UR6 ;  /* 0x00000006ff007e24 */ /* 0x004fca000f8e00ff */
[----:B------:R1:W-:Y:S01]  /*4160*/  @P0 ATOMS.AND RZ, [UR8+0x18], R0 ;  /* 0x00001800ffff098c */ /* 0x0003e2000a800008 */
[----:B------:R-:W-:Y:S05]  /*4170*/  BRA `(.L_x_83) ;  /* 0x0000000000147947 */ /* 0x000fea0003800000 */
.L_x_82:
[----:B------:R-:W-:Y:S02]  /*4180*/  MOV R2, 0x41a0 ;  /* 0x000041a000027802 */ /* 0x000fe40000000f00 */
[----:B---3-5:R-:W-:Y:S05]  /*4190*/  CALL.REL.NOINC `($__internal_0_$__cuda_sm10x_tcgen05_guardrail_trap_col_being_dealloced_not_returned_by_alloc) ;  /* 0x0000003c00147944 */ /* 0x028fea0003c00000 */
[----:B------:R-:W-:Y:S05]  /*41a0*/  BRA `(.L_x_83) ;  /* 0x0000000000087947 */ /* 0x000fea0003800000 */
.L_x_81:
[----:B------:R-:W-:Y:S02]  /*41b0*/  MOV R2, 0x41d0 ;  /* 0x000041d000027802 */ /* 0x000fe40000000f00 */
[----:B---3-5:R-:W-:Y:S05]  /*41c0*/  CALL.REL.NOINC `($__internal_2_$__cuda_sm10x_tcgen05_guardrail_trap_unallocated_columns_being_dealloced) ;  /* 0x0000003c00207944 */ /* 0x028fea0003c00000 */
.L_x_83:
[----:B------:R-:W-:Y:S01]  /*41d0*/  NOP ;  /* 0x0000000000007918 */ /* 0x000fe20000000000 */
[----:B------:R-:W-:Y:S05]  /*41e0*/  EXIT ;  /* 0x000000000000794d */ /* 0x000fea0003800000 */
.L_x_54:
[----:B------:R-:W-:-:S09]  /*41f0*/  UISETP.NE.OR UP0, UPT, UR13, 0x3, !UP3 ;  /* 0x000000030d00788c */ /* 0x000fd2000df05670 */
[----:B------:R-:W-:Y:S05]  /*4200*/  BRA.U UP0, `(.L_x_84) ;  /* 0x0000000d000c7547 */ /* 0x000fea000b800000 */
[----:B------:R-:W1:Y:S01]  /*4210*/  S2UR UR10, SR_CgaCtaId ;  /* 0x00000000000a79c3 */ /* 0x000e620000008800 */
[----:B------:R-:W2:Y:S01]  /*4220*/  LDCU UR26, c[0x0][0x370] ;  /* 0x00006e00ff1a77ac */ /* 0x000ea20008000800 */
[----:B------:R-:W-:Y:S02]  /*4230*/  HFMA2 R13, -RZ, RZ, 0, 0 ;  /* 0x00000000ff0d7431 */ /* 0x000fe400000001ff */
[----:B------:R-:W-:Y:S01]  /*4240*/  IMAD.MOV.U32 R15, RZ, RZ, 0x1 ;  /* 0x00000001ff0f7424 */ /* 0x000fe200078e00ff */
[----:B------:R-:W-:Y:S01]  /*4250*/  MOV R12, 0x2000 ;  /* 0x00002000000c7802 */ /* 0x000fe20000000f00 */
[----:B------:R-:W2:Y:S01]  /*4260*/  LDCU.128 UR28, c[0x0][0xb10] ;  /* 0x00016200ff1c77ac */ /* 0x000ea20008000c00 */
[----:B------:R-:W-:Y:S01]  /*4270*/  IMAD.MOV.U32 R14, RZ, RZ, RZ ;  /* 0x000000ffff0e7224 */ /* 0x000fe200078e00ff */
[----:B------:R-:W3:Y:S01]  /*4280*/  LDC.64 R16, c[0x0][0x348] ;  /* 0x0000d200ff107b82 */ /* 0x000ee20000000a00 */
[----:B------:R-:W4:Y:S01]  /*4290*/  LDCU UR25, c[0x0][0x374] ;  /* 0x00006e80ff1977ac */ /* 0x000f220008000800 */
[----:B------:R-:W1:Y:S06]  /*42a0*/  LDCU UR16, c[0x0][0xb0c] ;  /* 0x00016180ff1077ac */ /* 0x000e6c0008000800 */
[----:B------:R-:W3:Y:S01]  /*42b0*/  LDC.64 R2, c[0x0][0x888] ;  /* 0x00022200ff027b82 */ /* 0x000ee20000000a00 */
[----:B------:R-:W1:Y:S01]  /*42c0*/  LDCU UR35, c[0x0][0xb20] ;  /* 0x00016400ff2377ac */ /* 0x000e620008000800 */
[----:B------:R-:W1:Y:S06]  /*42d0*/  LDCU UR4, c[0x0][0xb30] ;  /* 0x00016600ff0477ac */ /* 0x000e6c0008000800 */
[----:B------:R-:W3:Y:S01]  /*42e0*/  LDC.64 R4, c[0x0][0x890] ;  /* 0x00022400ff047b82 */ /* 0x000ee20000000a00 */
[----:B------:R-:W-:Y:S01]  /*42f0*/  UMOV UR17, 0x400 ;  /* 0x0000040000117882 */ /* 0x000fe20000000000 */
[----:B--2---:R-:W-:-:S02]  /*4300*/  UIMAD.WIDE.U32 UR6, UR26, UR28, URZ ;  /* 0x0000001c1a0672a5 */ /* 0x004fc4000f8e00ff */
[----:B----4-:R-:W-:Y:S02]  /*4310*/  UIMAD.WIDE.U32 UR8, UR25, UR31, URZ ;  /* 0x0000001f190872a5 */ /* 0x010fe4000f8e00ff */
[----:B-1----:R-:W-:Y:S02]  /*4320*/  ULEA UR17, UR10, UR17, 0x18 ;  /* 0x000000110a117291 */ /* 0x002fe4000f8ec0ff */
[----:B------:R-:W-:Y:S02]  /*4330*/  UPLOP3.LUT UP3, UPT, UPT, UPT, UPT, 0x40, 0x4 ;  /* 0x000000000004789c */ /* 0x000fe40003f6e870 */
[----:B------:R-:W-:Y:S01]  /*4340*/  UIADD3 UR27, UPT, UPT, UR17, 0x30, URZ ;  /* 0x00000030111b7890 */ /* 0x000fe2000fffe0ff */
[----:B------:R-:W-:Y:S01]  /*4350*/  UMOV UR6, UR7 ;  /* 0x0000000700067c82 */ /* 0x000fe20008000000 */
[----:B------:R-:W-:Y:S01]  /*4360*/  UMOV UR32, UR9 ;  /* 0x0000000900207c82 */ /* 0x000fe20008000000 */
[----:B------:R-:W-:Y:S02]  /*4370*/  UISETP.GE.AND UP0, UPT, UR40, 0x1, UPT ;  /* 0x000000012800788c */ /* 0x000fe4000bf06270 */
[----:B------:R-:W-:Y:S01]  /*4380*/  UISETP.NE.AND UP4, UPT, UR40, 0x1, UPT ;  /* 0x000000012800788c */ /* 0x000fe2000bf85270 */
[----:B------:R-:W1:Y:S01]  /*4390*/  LDCU.64 UR14, c[0x0][0xb28] ;  /* 0x00016500ff0e77ac */ /* 0x000e620008000a00 */
[----:B------:R-:W-:-:S02]  /*43a0*/  UISETP.NE.AND UP6, UPT, UR16, 0x1, UPT ;  /* 0x000000011000788c */ /* 0x000fc4000bfc5270 */
[----:B------:R-:W-:Y:S02]  /*43b0*/  UISETP.NE.AND UP5, UPT, UR30, 0x1, UPT ;  /* 0x000000011e00788c */ /* 0x000fe4000bfa5270 */
[----:B------:R-:W-:Y:S02]  /*43c0*/  UPRMT UR27, UR10, 0x654, UR27 ;  /* 0x000006540a1b7896 */ /* 0x000fe4000800001b */
[----:B------:R-:W-:Y:S02]  /*43d0*/  USHF.R.U32.HI UR33, URZ, UR29, UR6 ;  /* 0x0000001dff217299 */ /* 0x000fe40008011606 */
[----:B------:R-:W-:Y:S02]  /*43e0*/  USHF.R.U32.HI UR32, URZ, UR35, UR32 ;  /* 0x00000023ff207299 */ /* 0x000fe40008011620 */
[----:B------:R-:W-:-:S11]  /*43f0*/  UISETP.NE.AND UP2, UPT, UR4, 0x1, UPT ;  /* 0x000000010400788c */ /* 0x000fd6000bf45270 */
.L_x_92:
[C---:B------:R-:W-:Y:S02]  /*4400*/  LEA R7, R14.reuse, UR17, 0x3 ;  /* 0x000000110e077c11 */ /* 0x040fe4000f8e18ff */
[----:B------:R-:W-:Y:S02]  /*4410*/  SHF.L.U32 R0, R13, 0x1f, RZ ;  /* 0x0000001f0d007819 */ /* 0x000fe400000006ff */
[----:B------:R-:W-:Y:S02]  /*4420*/  LEA R8, R14, UR17, 0x4 ;  /* 0x000000110e087c11 */ /* 0x000fe4000f8e20ff */
[----:B--2---:R-:W2:Y:S02]  /*4430*/  SYNCS.PHASECHK.TRANS64.TRYWAIT P0, [R7+URZ+0x50], R0 ;  /* 0x00005000070075a7 */ /* 0x004ea400080011ff */
[----:B--2---:R-:W-:Y:S05]  /*4440*/  @!P0 BRA `(.L_x_85) ;  /* 0x0000003400e48947 */ /* 0x004fea0003800000 */
.L_x_140:
[----:B------:R-:W4:Y:S01]  /*4450*/  LDS.128 R8, [R8+0xe0] ;  /* 0x0000e00008087984 */ /* 0x000f220000000c00 */
[----:B------:R-:W-:Y:S01]  /*4460*/  UISETP.GE.AND UP0, UPT, UR40, 0x1, UPT ;  /* 0x000000012800788c */ /* 0x000fe2000bf06270 */
[----:B------:R-:W-:Y:S01]  /*4470*/  @!PT LDS RZ, [RZ] ;  /* 0x00000000fffff984 */ /* 0x000fe20000000800 */
[----:B------:R-:W-:Y:S01]  /*4480*/  @!PT LDS RZ, [RZ] ;  /* 0x00000000fffff984 */ /* 0x000fe20000000800 */
[----:B------:R-:W-:Y:S01]  /*4490*/  @!PT LDS RZ, [RZ] ;  /* 0x00000000fffff984 */ /* 0x000fe20000000800 */
[----:B------:R-:W-:Y:S01]  /*44a0*/  @!PT LDS RZ, [RZ] ;  /* 0x00000000fffff984 */ /* 0x000fe20000000800 */
[----:B------:R1:W-:Y:S06]  /*44b0*/  MEMBAR.ALL.CTA ;  /* 0x0000000000007992 */ /* 0x0003ec0000008000 */
[----:B-1----:R-:W1:Y:S01]  /*44c0*/  FENCE.VIEW.ASYNC.S ;  /* 0x00000000000073c6 */ /* 0x002e620000000000 */
[----:B----4-:R-:W-:Y:S11]  /*44d0*/  LOP3.LUT P0, RZ, R10, 0x1, RZ, 0xc0, !PT ;  /* 0x000000010aff7812 */ /* 0x010ff6000780c0ff */
[----:B------:R-:W-:Y:S02]  /*44e0*/  @!UPT UIADD3 URZ, UPT, UPT, URZ, URZ, URZ ;  /* 0x000000fffffff290 */ /* 0x000fe4000fffe0ff */
[----:B-1----:R-:W-:Y:S01]  /*44f0*/  VOTEU.ANY UP1, P0 ;  /* 0x0000000000ff7886 */ /* 0x002fe20000020100 */
[----:B------:R-:W-:Y:S11]  /*4500*/  PLOP3.LUT P0, PT, PT, PT, UP1, 0x80, 0x8 ;  /* 0x000000000008781c */ /* 0x000ff60003f0f018 */
[----:B------:R-:W-:Y:S02]  /*4510*/  @!UPT UIADD3 URZ, UPT, UPT, URZ, URZ, URZ ;  /* 0x000000fffffff290 */ /* 0x000fe4000fffe0ff */
[----:B--2---:R-:W-:Y:S02]  /*4520*/  @P0 SHF.R.U32.HI R0, RZ, 0x10, R9 ;  /* 0x00000010ff000819 */ /* 0x004fe40000011609 */
[----:B------:R-:W-:Y:S02]  /*4530*/  @P0 MOV R6, R8 ;  /* 0x0000000800060202 */ /* 0x000fe40000000f00 */
[----:B------:R-:W-:Y:S01]  /*4540*/  @P0 R2UR UR4, R0 ;  /* 0x00000000000402ca */ /* 0x000fe200000e0000 */
[----:B------:R-:W-:Y:S01]  /*4550*/  VIADD R0, R7, 0x60 ;  /* 0x0000006007007836 */ /* 0x000fe20000000000 */
[----:B------:R-:W-:Y:S02]  /*4560*/  @P0 LOP3.LUT R8, R9, 0xffff, RZ, 0xc0, !PT ;  /* 0x0000ffff09080812 */ /* 0x000fe400078ec0ff */
[----:B------:R-:W-:Y:S02]  /*4570*/  @P0 R2UR UR6, R6 ;  /* 0x00000000060602ca */ /* 0x000fe400000e0000 */
[----:B------:R-:W-:Y:S02]  /*4580*/  PRMT R0, RZ, 0x654, R0 ;  /* 0x00000654ff007816 */ /* 0x000fe40000000000 */
[----:B------:R-:W-:Y:S02]  /*4590*/  @P0 R2UR UR5, R8 ;  /* 0x00000000080502ca */ /* 0x000fe400000e0000 */
[----:B------:R1:W-:Y:S03]  /*45a0*/  SYNCS.ARRIVE.TRANS64.RED.A1T0 RZ, [R0+URZ], RZ ;  /* 0x000000ff00ff79a7 */ /* 0x0003e600081004ff */
[----:B------:R-:W-:Y:S04]  /*45b0*/  @UP1 UMOV UR24, UR4 ;  /* 0x0000000400181c82 */ /* 0x000fe80008000000 */
[----:B------:R-:W-:Y:S04]  /*45c0*/  @UP1 UMOV UR13, UR6 ;  /* 0x00000006000d1c82 */ /* 0x000fe80008000000 */
[----:B------:R-:W-:Y:S01]  /*45d0*/  @UP1 UMOV UR7, UR5 ;  /* 0x0000000500071c82 */ /* 0x000fe20008000000 */
[----:B------:R-:W-:Y:S05]  /*45e0*/  BRA.U !UP0, `(.L_x_86) ;  /* 0x0000000108a47547 */ /* 0x000fea000b800000 */
[----:B------:R-:W-:Y:S02]  /*45f0*/  UIMAD.WIDE.U32 UR10, UR7, UR31, URZ ;  /* 0x0000001f070a72a5 */ /* 0x000fe4000f8e00ff */
[----:B------:R-:W-:Y:S02]  /*4600*/  UIMAD.WIDE.U32 UR18, UR13, UR28, URZ ;  /* 0x0000001c0d1272a5 */ /* 0x000fe4000f8e00ff */
[----:B------:R-:W-:Y:S02]  /*4610*/  USEL UR4, UR25, UR32, !UP5 ;  /* 0x0000002019047287 */ /* 0x000fe4000e800000 */
[----:B------:R-:W-:Y:S02]  /*4620*/  USEL UR8, UR26, UR33, !UP6 ;  /* 0x000000211a087287 */ /* 0x000fe4000f000000 */
[----:B------:R-:W-:Y:S02]  /*4630*/  UIMAD.WIDE.U32 UR20, UR4, UR14, URZ ;  /* 0x0000000e041472a5 */ /* 0x000fe4000f8e00ff */
[----:B------:R-:W-:Y:S01]  /*4640*/  UIMAD.WIDE.U32 UR22, UR8, UR14, URZ ;  /* 0x0000000e081672a5 */ /* 0x000fe2000f8e00ff */
[----:B------:R-:W-:Y:S02]  /*4650*/  UMOV UR5, UR11 ;  /* 0x0000000b00057c82 */ /* 0x000fe40008000000 */
[----:B------:R-:W-:Y:S03]  /*4660*/  USHF.R.U32.HI UR6, URZ, UR35, UR5 ;  /* 0x00000023ff067299 */ /* 0x000fe60008011605 */
[----:B------:R-:W-:Y:S01]  /*4670*/  UMOV UR5, UR19 ;  /* 0x0000001300057c82 */ /* 0x000fe20008000000 */
[----:B------:R-:W-:Y:S02]  /*4680*/  USEL UR6, UR7, UR6, !UP5 ;  /* 0x0000000607067287 */ /* 0x000fe4000e800000 */
[----:B------:R-:W-:Y:S02]  /*4690*/  USHF.R.U32.HI UR9, URZ, UR29, UR5 ;  /* 0x0000001dff097299 */ /* 0x000fe40008011605 */
[----:B------:R-:W-:Y:S01]  /*46a0*/  UIMAD.WIDE.U32 UR10, UR6, UR14, URZ ;  /* 0x0000000e060a72a5 */ /* 0x000fe2000f8e00ff */
[----:B------:R-:W-:Y:S02]  /*46b0*/  UMOV UR5, UR21 ;  /* 0x0000001500057c82 */ /* 0x000fe40008000000 */
[----:B------:R-:W-:Y:S03]  /*46c0*/  @UP4 USHF.R.U32.HI UR4, URZ, UR15, UR5 ;  /* 0x0000000fff044299 */ /* 0x000fe60008011605 */
[----:B------:R-:W-:Y:S01]  /*46d0*/  UMOV UR5, UR23 ;  /* 0x0000001700057c82 */ /* 0x000fe20008000000 */
[----:B------:R-:W-:Y:S02]  /*46e0*/  UIMAD UR4, UR40, UR4, URZ ;  /* 0x00000004280472a4 */ /* 0x000fe4000f8e02ff */
[----:B------:R-:W-:Y:S02]  /*46f0*/  @UP4 USHF.R.U32.HI UR8, URZ, UR15, UR5 ;  /* 0x0000000fff084299 */ /* 0x000fe40008011605 */
[----:B------:R-:W-:Y:S02]  /*4700*/  USEL UR5, UR13, UR9, !UP6 ;  /* 0x000000090d057287 */ /* 0x000fe4000f000000 */
[----:B------:R-:W-:Y:S02]  /*4710*/  UIMAD UR9, UR40, UR8, URZ ;  /* 0x00000008280972a4 */ /* 0x000fe4000f8e02ff */
[----:B------:R-:W-:Y:S03]  /*4720*/  UISETP.GE.AND UP0, UPT, UR6, UR4, UPT ;  /* 0x000000040600728c */ /* 0x000fe6000bf06270 */
[----:B------:R-:W-:Y:S01]  /*4730*/  UMOV UR4, UR11 ;  /* 0x0000000b00047c82 */ /* 0x000fe20008000000 */
[----:B------:R-:W-:Y:S02]  /*4740*/  UISETP.GE.OR UP0, UPT, UR5, UR9, UP0 ;  /* 0x000000090500728c */ /* 0x000fe40008706670 */
[----:B------:R-:W-:Y:S02]  /*4750*/  USHF.R.U32.HI UR4, URZ, UR15, UR4 ;  /* 0x0000000fff047299 */ /* 0x000fe40008011604 */
[----:B------:R-:W-:Y:S02]  /*4760*/  UIMAD.WIDE.U32 UR10, UR5, UR14, URZ ;  /* 0x0000000e050a72a5 */ /* 0x000fe4000f8e00ff */
[----:B------:R-:W-:Y:S04]  /*4770*/  USEL UR12, UR6, UR4, !UP4 ;  /* 0x00000004060c7287 */ /* 0x000fe8000e000000 */
[----:B------:R-:W-:Y:S01]  /*4780*/  UIADD3 UR9, UPT, UPT, -UR12, URZ, URZ ;  /* 0x000000ff0c097290 */ /* 0x000fe2000fffe1ff */
[----:B------:R-:W-:Y:S02]  /*4790*/  @!UP0 UMOV UR4, UR11 ;  /* 0x0000000b00048c82 */ /* 0x000fe40008000000 */
[----:B------:R-:W-:Y:S02]  /*47a0*/  @!UP0 USHF.R.U32.HI UR4, URZ, UR15, UR4 ;  /* 0x0000000fff048299 */ /* 0x000fe40008011604 */
[----:B------:R-:W-:Y:S02]  /*47b0*/  UIMAD UR9, UR40, UR9, UR6 ;  /* 0x00000009280972a4 */ /* 0x000fe4000f8e0206 */
[----:B------:R-:W-:Y:S04]  /*47c0*/  @!UP0 USEL UR4, UR5, UR4, !UP4 ;  /* 0x0000000405048287 */ /* 0x000fe8000e000000 */
[----:B------:R-:W-:Y:S02]  /*47d0*/  @!UP0 UIMAD UR9, UR8, UR9, UR4 ;  /* 0x00000009080982a4 */ /* 0x000fe4000f8e0204 */
[----:B------:R-:W-:Y:S02]  /*47e0*/  @!UP0 UIADD3 UR10, UPT, UPT, UR12, -UR4, URZ ;  /* 0x800000040c0a8290 */ /* 0x000fe4000fffe0ff */
[----:B------:R-:W-:Y:S02]  /*47f0*/  UIADD3 UR4, UPT, UPT, -UR5, URZ, URZ ;  /* 0x000000ff05047290 */ /* 0x000fe4000fffe1ff */
[----:B------:R-:W-:Y:S02]  /*4800*/  UIADD3 UR8, UPT, UPT, -UR6, URZ, URZ ;  /* 0x000000ff06087290 */ /* 0x000fe4000fffe1ff */
[----:B------:R-:W-:Y:S02]  /*4810*/  @!UP0 UIMAD UR6, UR10, UR40, UR5 ;  /* 0x000000280a0682a4 */ /* 0x000fe4000f8e0205 */
[----:B------:R-:W-:Y:S02]  /*4820*/  UIMAD UR13, UR16, UR4, UR13 ;  /* 0x00000004100d72a4 */ /* 0x000fe4000f8e020d */
[----:B------:R-:W-:Y:S01]  /*4830*/  UIMAD UR7, UR30, UR8, UR7 ;  /* 0x000000081e0772a4 */ /* 0x000fe2000f8e0207 */
[----:B------:R-:W-:Y:S02]  /*4840*/  @!UP0 UMOV UR5, UR9 ;  /* 0x0000000900058c82 */ /* 0x000fe40008000000 */
[----:B------:R-:W-:Y:S02]  /*4850*/  UIMAD UR13, UR5, UR16, UR13 ;  /* 0x00000010050d72a4 */ /* 0x000fe4000f8e020d */
[----:B------:R-:W-:Y:S11]  /*4860*/  UIMAD UR7, UR6, UR30, UR7 ;  /* 0x0000001e060772a4 */ /* 0x000ff6000f8e0207 */
[----:B------:R-:W-:Y:S01]  /*4870*/  @!UPT UIADD3 URZ, UPT, UPT, URZ, URZ, URZ ;  /* 0x000000fffffff290 */ /* 0x000fe2000fffe0ff */
.L_x_86:
[----:B------:R-:W2:Y:S01]  /*4880*/  @!UP2 LDCU.128 UR20, c[0x0][0xb10] ;  /* 0x00016200ff14a7ac */ /* 0x000ea20008000c00 */
[C---:B---3--:R-:W-:Y:S02]  /*4890*/  ISETP.NE.U32.AND P1, PT, R4.reuse, RZ, PT ;  /* 0x000000ff0400720c */ /* 0x048fe40003f25070 */
[----:B------:R-:W-:Y:S02]  /*48a0*/  ISETP.NE.U32.AND P0, PT, R4, RZ, PT ;  /* 0x000000ff0400720c */ /* 0x000fe40003f05070 */
[C---:B------:R-:W-:Y:S02]  /*48b0*/  ISETP.NE.AND.EX P1, PT, R5.reuse, RZ, PT, P1 ;  /* 0x000000ff0500720c */ /* 0x040fe40003f25310 */
[----:B------:R-:W-:Y:S01]  /*48c0*/  ISETP.NE.AND.EX P0, PT, R5, RZ, PT, P0 ;  /* 0x000000ff0500720c */ /* 0x000fe20003f05300 */
[----:B------:R-:W3:Y:S01]  /*48d0*/  @!UP2 LDCU UR5, c[0x0][0xb0c] ;  /* 0x00016180ff05a7ac */ /* 0x000ee20008000800 */
[----:B------:R-:W-:Y:S01]  /*48e0*/  SHF.L.U32 R6, R15, 0x1f, RZ ;  /* 0x0000001f0f067819 */ /* 0x000fe200000006ff */
[----:B--2---:R-:W-:Y:S07]  /*48f0*/  UIMAD.WIDE.U32 UR8, UR13, UR20, URZ ;  /* 0x000000140d0872a5 */ /* 0x004fee000f8e00ff */
[----:B------:R-:W-:Y:S01]  /*4900*/  @!UP2 UMOV UR4, UR9 ;  /* 0x000000090004ac82 */ /* 0x000fe20008000000 */
[----:B---3--:R-:W-:Y:S02]  /*4910*/  @!UP2 UISETP.NE.AND UP0, UPT, UR5, 0x1, UPT ;  /* 0x000000010500a88c */ /* 0x008fe4000bf05270 */
[----:B------:R-:W-:Y:S02]  /*4920*/  @!UP2 USHF.R.U32.HI UR4, URZ, UR21, UR4 ;  /* 0x00000015ff04a299 */ /* 0x000fe40008011604 */
[----:B------:R-:W-:Y:S02]  /*4930*/  UIMAD.WIDE.U32 UR8, UR7, UR23, URZ ;  /* 0x00000017070872a5 */ /* 0x000fe4000f8e00ff */
[----:B------:R-:W-:Y:S02]  /*4940*/  @!UP2 USEL UR10, UR13, UR4, !UP0 ;  /* 0x000000040d0aa287 */ /* 0x000fe4000c000000 */
[----:B------:R-:W-:Y:S03]  /*4950*/  @!UP2 UISETP.NE.AND UP0, UPT, UR22, 0x1, UPT ;  /* 0x000000011600a88c */ /* 0x000fe6000bf05270 */
[----:B------:R-:W-:Y:S02]  /*4960*/  @!UP2 UMOV UR6, UR9 ;  /* 0x000000090006ac82 */ /* 0x000fe40008000000 */
[----:B------:R-:W2:Y:S02]  /*4970*/  @!UP2 LDCU UR4, c[0x0][0xb20] ;  /* 0x00016400ff04a7ac */ /* 0x000ea40008000800 */
[----:B--2---:R-:W-:Y:S04]  /*4980*/  @!UP2 USHF.R.U32.HI UR6, URZ, UR4, UR6 ;  /* 0x00000004ff06a299 */ /* 0x004fe80008011606 */
[----:B------:R-:W-:Y:S04]  /*4990*/  @!UP2 USEL UR6, UR7, UR6, !UP0 ;  /* 0x000000060706a287 */ /* 0x000fe8000c000000 */
[----:B------:R-:W-:Y:S02]  /*49a0*/  @!UP2 UIADD3 UR4, UPT, UPT, -UR10, UR6, URZ ;  /* 0x000000060a04a290 */ /* 0x000fe4000fffe1ff */
[----:B------:R-:W-:Y:S02]  /*49b0*/  @!UP2 UIADD3 UR6, UPT, UPT, UR10, -UR6, URZ ;  /* 0x800000060a06a290 */ /* 0x000fe4000fffe0ff */
[----:B------:R-:W-:Y:S02]  /*49c0*/  @!UP2 UIMAD UR13, UR4, UR5, UR13 ;  /* 0x00000005040da2a4 */ /* 0x000fe4000f8e020d */
[----:B------:R-:W-:Y:S01]  /*49d0*/  @!UP2 UIMAD UR7, UR6, UR22, UR7 ;  /* 0x000000160607a2a4 */ /* 0x000fe2000f8e0207 */
[----:B------:R-:W-:Y:S11]  /*49e0*/  BRA.U UP3, `(.L_x_87) ;  /* 0x0000000103107547 */ /* 0x000ff6000b800000 */
[----:B------:R-:W-:Y:S04]  /*49f0*/  MOV R7, UR34 ;  /* 0x0000002200077c02 */ /* 0x000fe80008000f00 */
[----:B------:R-:W-:Y:S04]  /*4a00*/  SHF.L.U32 R7, R7, 0x1f, RZ ;  /* 0x0000001f07077819 */ /* 0x000fe800000006ff */
[----:B------:R-:W2:Y:S02]  /*4a10*/  SYNCS.PHASECHK.TRANS64.TRYWAIT P2, [UR17+0x48], R7 ;  /* 0x00004807ff0075a7 */ /* 0x000ea40008041111 */
[----:B--2---:R-:W-:Y:S05]  /*4a20*/  @!P2 BRA `(.L_x_88) ;  /* 0x000000300080a947 */ /* 0x004fea0003800000 */
.L_x_87:
[----:B------:R-:W-:Y:S05]  /*4a30*/  @!P1 BRA `(.L_x_89) ;  /* 0x0000000000309947 */ /* 0x000fea0003800000 */
[----:B------:R-:W-:Y:S01]  /*4a40*/  ISETP.NE.U32.AND P1, PT, R2, RZ, PT ;  /* 0x000000ff0200720c */ /* 0x000fe20003f25070 */
[----:B------:R-:W2:Y:S01]  /*4a50*/  LDCU.64 UR4, c[0x0][0x358] ;  /* 0x00006b00ff0477ac */ /* 0x000ea20008000a00 */
[----:B------:R-:W-:Y:S02]  /*4a60*/  IMAD.MOV.U32 R141, RZ, RZ, 0x1 ;  /* 0x00000001ff8d7424 */ /* 0x000fe400078e00ff */
[----:B------:R-:W-:Y:S11]  /*4a70*/  ISETP.NE.AND.EX P1, PT, R3, RZ, PT, P1 ;  /* 0x000000ff0300720c */ /* 0x000ff60003f25310 */
[----:B------:R-:W-:Y:S02]  /*4a80*/  @!UPT UIADD3 URZ, UPT, UPT, URZ, URZ, URZ ;  /* 0x000000fffffff290 */ /* 0x000fe4000fffe0ff */
[----:B------:R-:W3:Y:S01]  /*4a90*/  @P1 LDC.64 R8, c[0x0][0x888] ;  /* 0x00022200ff081b82 */ /* 0x000ee20000000a00 */
[----:B-1----:R-:W-:Y:S04]  /*4aa0*/  @P1 IMAD R0, R4, UR36, RZ ;  /* 0x0000002404001c24 */ /* 0x002fe8000f8e02ff */
[----:B---3--:R-:W-:Y:S04]  /*4ab0*/  @P1 IMAD.WIDE R8, R0, 0x4, R8 ;  /* 0x0000000400081825 */ /* 0x008fe800078e0208 */
[----:B------:R-:W-:Y:S01]  /*4ac0*/  HFMA2 R0, -RZ, RZ, 0, 5.9604644775390625e-08 ;  /* 0x00000001ff007431 */ /* 0x000fe200000001ff */
[----:B--2--5:R2:W5:Y:S04]  /*4ad0*/  @P1 LDG.E R71, desc[UR4][R8.64] ;  /* 0x0000000408471981 */ /* 0x024568000c1e1900 */
[----:B------:R-:W-:Y:S01]  /*4ae0*/  @!P1 PRMT R141, R0, 0x7610, R141 ;  /* 0x00007610008d9816 */ /* 0x000fe2000000008d */
[----:B--2---:R-:W3:Y:S06]  /*4af0*/  @!P1 LDC R71, c[0x0][0x880] ;  /* 0x00022000ff479b82 */ /* 0x004eec0000000800 */
.L_x_89:
[----:B---3-5:R-:W-:Y:S01]  /*4b00*/  @!P0 FSETP.EQ.AND P1, PT, R71, RZ, PT ;  /* 0x000000ff4700820b */ /* 0x028fe20003f22000 */
[----:B------:R-:W-:Y:S01]  /*4b10*/  @!UPT UIADD3 URZ, UPT, UPT, URZ, URZ, URZ ;  /* 0x000000fffffff290 */ /* 0x000fe2000fffe0ff */
[----:B------:R-:W-:Y:S11]  /*4b20*/  @!P0 BRA `(.L_x_90) ;  /* 0x0000000000188947 */ /* 0x000ff60003800000 */
[----:B------:R-:W-:Y:S02]  /*4b30*/  LOP3.LUT P0, RZ, R141, 0xff, RZ, 0xc0, !PT ;  /* 0x000000ff8dff7812 */ /* 0x000fe4000780c0ff */
[----:B------:R-:W-:Y:S04]  /*4b40*/  ISETP.NE.U32.AND P1, PT, R2, RZ, PT ;  /* 0x000000ff0200720c */ /* 0x000fe80003f25070 */
[----:B------:R-:W-:Y:S04]  /*4b50*/  ISETP.NE.AND.EX P1, PT, R3, RZ, PT, P1 ;  /* 0x000000ff0300720c */ /* 0x000fe80003f25310 */
[----:B------:R-:W-:Y:S03]  /*4b60*/  PLOP3.LUT P1, PT, P1, PT, PT, 0x8, 0x80 ;  /* 0x000000000080781c */ /* 0x000fe60000f2e170 */
[----:B------:R-:W-:Y:S11]  /*4b70*/  @P0 FSETP.EQ.AND P1, PT, R71, RZ, PT ;  /* 0x000000ff4700020b */ /* 0x000ff60003f22000 */
[----:B------:R-:W-:Y:S02]  /*4b80*/  @!UPT UIADD3 URZ, UPT, UPT, URZ, URZ, URZ ;  /* 0x000000fffffff290 */ /* 0x000fe4000fffe0ff */
.L_x_90:
[----:B------:R-:W2:Y:S01]  /*4b90*/  SYNCS.PHASECHK.TRANS64.TRYWAIT P0, [UR17+0x38], R6 ;  /* 0x00003806ff0075a7 */ /* 0x000ea20008001111 */
[----:B------:R-:W-:Y:S02]  /*4ba0*/  ELECT P2, URZ, PT ;  /* 0x0000000000ff782f */ /* 0x000fe40003840000 */
[----:B------:R-:W-:Y:S01]  /*4bb0*/  IADD3 R14, PT, PT, R14, 0x1, RZ ;  /* 0x000000010e0e7810 */ /* 0x000fe20007ffe0ff */
[----:B--2---:R-:W-:Y:S10]  /*4bc0*/  @!P0 BRA `(.L_x_91) ;  /* 0x0000003000308947 */ /* 0x004ff40003800000 */
.L_x_143:
[----:B------:R-:W-:Y:S01]  /*4bd0*/  PLOP3.LUT P1, PT, P1, P2, PT, 0xf2, 0x2f ;  /* 0x00000000002f781c */ /* 0x000fe20000f25e72 */
[----:B------:R-:W-:Y:S01]  /*4be0*/  UMOV UR18, 0x0 ;  /* 0x0000000000127882 */ /* 0x000fe20000000000 */
[----:B------:R-:W-:Y:S01]  /*4bf0*/  UMOV UR19, 0x10000000 ;  /* 0x1000000000137882 */ /* 0x000fe20000000000 */
[----:B------:R-:W-:Y:S01]  /*4c00*/  UMOV UR12, UR36 ;  /* 0x00000024000c7c82 */ /* 0x000fe20008000000 */
[----:B------:R-:W-:Y:S01]  /*4c10*/  LOP3.LUT R15, R15, 0x1, RZ, 0x3c, !PT ;  /* 0x000000010f0f7812 */ /* 0x000fe200078e3cff */
[----:B------:R-:W-:Y:S01]  /*4c20*/  UPLOP3.LUT UP3, UPT, UPT, UPT, UPT, 0x80, 0x8 ;  /* 0x000000000008789c */ /* 0x000fe20003f6f070 */
[----:B------:R-:W-:Y:S07]  /*4c30*/  UMOV UR36, UR24 ;  /* 0x0000001800247c82 */ /* 0x000fee0008000000 */
[----:B-1----:R-:W-:Y:S01]  /*4c40*/  @!P1 IADD3 R6, P0, PT, R16, 0x580, RZ ;  /* 0x0000058010069810 */ /* 0x002fe20007f1e0ff */
[----:B------:R-:W-:Y:S03]  /*4c50*/  VOTEU.ALL UP0, P1 ;  /* 0x0000000000ff7886 */ /* 0x000fe60000800000 */
[----:B------:R-:W-:Y:S01]  /*4c60*/  @!P1 R2UR UR5, R6 ;  /* 0x00000000060592ca */ /* 0x000fe200000e0000 */
[----:B------:R-:W-:Y:S01]  /*4c70*/  @!P1 IMAD.X R0, RZ, RZ, R17, P0 ;  /* 0x000000ffff009224 */ /* 0x000fe200000e0611 */
[----:B------:R-:W-:Y:S01]  /*4c80*/  @!UP0 USHF.L.U32 UR10, UR45, 0x6, URZ ;  /* 0x000000062d0a8899 */ /* 0x000fe200080006ff */
[----:B------:R-:W-:Y:S01]  /*4c90*/  ISETP.NE.AND P0, PT, R14, 0x2, PT ;  /* 0x000000020e00780c */ /* 0x000fe20003f05270 */
[----:B------:R-:W-:Y:S02]  /*4ca0*/  @!UP0 USHF.L.U32 UR11, UR46, 0x7, URZ ;  /* 0x000000072e0b8899 */ /* 0x000fe400080006ff */
[----:B------:R-:W-:Y:S01]  /*4cb0*/  @!P1 R2UR UR4, R0 ;  /* 0x00000000000492ca */ /* 0x000fe200000e0000 */
[----:B------:R-:W-:Y:S01]  /*4cc0*/  @!UP0 UIADD3 UR8, UPT, UPT, UR17, 0x200, URZ ;  /* 0x0000020011088890 */ /* 0x000fe2000fffe0ff */
[----:B------:R-:W-:Y:S01]  /*4cd0*/  SEL R0, RZ, 0x1, P0 ;  /* 0x00000001ff007807 */ /* 0x000fe20000000000 */
[----:B------:R-:W-:Y:S01]  /*4ce0*/  @!UP0 UIADD3 UR9, UPT, UPT, UR17, 0x30, URZ ;  /* 0x0000003011098890 */ /* 0x000fe2000fffe0ff */
[----:B------:R-:W-:Y:S01]  /*4cf0*/  SEL R14, R14, RZ, P0 ;  /* 0x000000ff0e0e7207 */ /* 0x000fe20000000000 */
[----:B------:R-:W-:Y:S01]  /*4d00*/  VOTEU.ALL UP0, P1 ;  /* 0x0000000000ff7886 */ /* 0x000fe20000800000 */
[----:B------:R-:W-:Y:S01]  /*4d10*/  LOP3.LUT R13, R13, R0, RZ, 0x3c, !PT ;  /* 0x000000000d0d7212 */ /* 0x000fe200078e3cff */
[----:B------:R-:W-:Y:S01]  /*4d20*/  IMAD.U32 R6, RZ, RZ, UR5 ;  /* 0x00000005ff067e24 */ /* 0x000fe2000f8e00ff */
[----:B------:R-:W-:Y:S02]  /*4d30*/  UIADD3 UR45, UPT, UPT, UR7, UR55, URZ ;  /* 0x00000037072d7290 */ /* 0x000fe4000fffe0ff */
[----:B------:R-:W-:Y:S03]  /*4d40*/  UIADD3 UR46, UPT, UPT, UR13, UR58, URZ ;  /* 0x0000003a0d2e7290 */ /* 0x000fe6000fffe0ff */
[----:B------:R-:W-:Y:S01]  /*4d50*/  IMAD.U32 R7, RZ, RZ, UR4 ;  /* 0x00000004ff077e24 */ /* 0x000fe2000f8e00ff */
[----:B------:R-:W-:Y:S04]  /*4d60*/  @!P1 R2UR UR4, R6 ;  /* 0x00000000060492ca */ /* 0x000fe800000e0000 */
[----:B------:R-:W-:Y:S11]  /*4d70*/  @!P1 R2UR UR5, R7 ;  /* 0x00000000070592ca */ /* 0x000ff600000e0000 */
[----:B------:R-:W-:Y:S02]  /*4d80*/  @!UPT UIADD3 URZ, UPT, UPT, URZ, URZ, URZ ;  /* 0x000000fffffff290 */ /* 0x000fe4000fffe0ff */
[----:B------:R2:W-:Y:S01]  /*4d90*/  @!UP0 UTMALDG.3D [UR8], [UR4], desc[UR18] ;  /* 0x00001208040085b4 */ /* 0x0005e20008011000 */
[----:B------:R2:W-:Y:S01]  /*4da0*/  @!P1 SYNCS.ARRIVE.TRANS64.RED.A0TR RZ, [UR17+0x30], R12 ;  /* 0x0000300cffff99a7 */ /* 0x0005e20008300411 */
[----:B------:R-:W-:Y:S01]  /*4db0*/  SYNCS.ARRIVE.TRANS64.RED.A1T0 RZ, [UR27], RZ ;  /* 0x000000ffffff79a7 */ /* 0x000fe2000810041b */
[----:B------:R-:W-:Y:S05]  /*4dc0*/  BRA.U UP1, `(.L_x_92) ;  /* 0xfffffff5018c7547 */ /* 0x000fea000b83ffff */
[----:B------:R-:W-:Y:S07]  /*4dd0*/  MOV R0, UR17 ;  /* 0x0000001100007c02 */ /* 0x000fee0008000f00 */
.L_x_93:
[----:B-1----:R-:W-:-:S04]  /*4de0*/  SHF.L.U32 R2, R15, 0x1f, RZ ;  /* 0x0000001f0f027819 */ /* 0x002fc800000006ff */
[----:B------:R1:W3:Y:S03]  /*4df0*/  SYNCS.PHASECHK.TRANS64.TRYWAIT P0, [R0+URZ+0x38], R2 ;  /* 0x00003802000075a7 */ /* 0x0002e600080011ff */
[----:B---3--:R-:W-:Y:S05]  /*4e00*/  @!P0 NANOSLEEP.SYNCS 0x989680 ;  /* 0x009896800000895d */ /* 0x008fea0003900000 */
[----:B------:R-:W3:Y:S02]  /*4e10*/  @!P0 SYNCS.PHASECHK.TRANS64 P0, [R0+URZ+0x38], R2 ;  /* 0x00003802000085a7 */ /* 0x000ee400080010ff */
[----:B--23--:R-:W-:Y:S05]  /*4e20*/  @P0 EXIT ;  /* 0x000000000000094d */ /* 0x00cfea0003800000 */
[----:B------:R-:W-:Y:S05]  /*4e30*/  BRA `(.L_x_93) ;  /* 0xfffffffc00e87947 */ /* 0x000fea000383ffff */
.L_x_84:
[----:B------:R-:W-:-:S06]  /*4e40*/  UISETP.GE.AND UP0, UPT, UR13, 0x4, UPT ;  /* 0x000000040d00788c */ /* 0x000fcc000bf06270 */
[----:B------:R-:W-:-:S13]  /*4e50*/  PLOP3.LUT P0, PT, PT, PT, UP0, 0x80, 0x8 ;  /* 0x000000000008781c */ /* 0x000fda0003f0f008 */
[----:B------:R-:W-:Y:S05]  /*4e60*/  @!P0 EXIT ;  /* 0x000000000000894d */ /* 0x000fea0003800000 */
[----:B------:R-:W1:Y:S08]  /*4e70*/  S2UR UR4, SR_CgaCtaId ;  /* 0x00000000000479c3 */ /* 0x000e700000008800 */
[----:B------:R-:W-:Y:S01]  /*4e80*/  BAR.SYNC.DEFER_BLOCKING 0x6, 0xa0 ;  /* 0x0182800000007b1d */ /* 0x000fe20000010000 */
[C---:B------:R-:W-:Y:S01]  /*4e90*/  IMAD.SHL.U32 R4, R131.reuse, 0x40, RZ ;  /* 0x0000004083047824 */ /* 0x040fe200078e00ff */
[----:B------:R-:W-:Y:S01]  /*4ea0*/  CS2R R146, SRZ ;  /* 0x0000000000927805 */ /* 0x000fe2000001ff00 */
[C---:B------:R-:W-:Y:S01]  /*4eb0*/  IMAD.SHL.U32 R140, R131.reuse, 0x8, RZ ;  /* 0x00000008838c7824 */ /* 0x040fe200078e00ff */
[----:B------:R-:W-:Y:S01]  /*4ec0*/  CS2R R144, SRZ ;  /* 0x0000000000907805 */ /* 0x000fe2000001ff00 */
[C---:B------:R-:W-:Y:S01]  /*4ed0*/  IMAD.SHL.U32 R148, R131.reuse, 0x10, RZ ;  /* 0x0000001083947824 */ /* 0x040fe200078e00ff */
[----:B------:R-:W-:Y:S01]  /*4ee0*/  UMOV UR44, 0x400 ;  /* 0x00000400002c7882 */ /* 0x000fe20000000000 */
[----:B------:R-:W-:Y:S01]  /*4ef0*/  LOP3.LUT R5, R4, 0x180, RZ, 0xc0, !PT ;  /* 0x0000018004057812 */ /* 0x000fe200078ec0ff */
[----:B------:R-:W2:Y:S01]  /*4f00*/  LDC.64 R136, c[0x0][0x888] ;  /* 0x00022200ff887b82 */ /* 0x000ea20000000a00 */
[----:B------:R-:W-:Y:S01]  /*4f10*/  IMAD.U32 R69, R131, 0x10000, RZ ;  /* 0x0001000083457824 */ /* 0x000fe200078e00ff */
[----:B------:R-:W-:Y:S01]  /*4f20*/  LOP3.LUT R150, R148, 0x20, RZ, 0xc0, !PT ;  /* 0x0000002094967812 */ /* 0x000fe200078ec0ff */
[----:B------:R-:W-:Y:S01]  /*4f30*/  IMAD.MOV.U32 R68, RZ, RZ, RZ ;  /* 0x000000ffff447224 */ /* 0x000fe200078e00ff */
[----:B------:R-:W-:Y:S01]  /*4f40*/  LOP3.LUT R140, R5, 0x30, R140, 0xf8, !PT ;  /* 0x00000030058c7812 */ /* 0x000fe200078ef88c */
[----:B------:R-:W3:Y:S01]  /*4f50*/  LDCU UR53, c[0x0][0x370] ;  /* 0x00006e00ff3577ac */ /* 0x000ee20008000800 */
[----:B------:R-:W-:-:S02]  /*4f60*/  LOP3.LUT R69, R69, 0x600000, RZ, 0xc0, !PT ;  /* 0x0060000045457812 */ /* 0x000fc400078ec0ff */
[----:B------:R-:W4:Y:S01]  /*4f70*/  LDC.64 R138, c[0x0][0x890] ;  /* 0x00022400ff8a7b82 */ /* 0x000f220000000a00 */
[----:B------:R-:W-:Y:S01]  /*4f80*/  LOP3.LUT R140, R140, 0x1e40, R4, 0xf8, !PT ;  /* 0x00001e408c8c7812 */ /* 0x000fe200078ef804 */
[----:B------:R-:W2:Y:S01]  /*4f90*/  LDCU.64 UR62, c[0x0][0x348] ;  /* 0x00006900ff3e77ac */ /* 0x000ea20008000a00 */
[----:B------:R-:W-:Y:S01]  /*4fa0*/  LOP3.LUT R148, R148, 0x40, RZ, 0xc0, !PT ;  /* 0x0000004094947812 */ /* 0x000fe200078ec0ff */
[----:B------:R-:W2:Y:S04]  /*4fb0*/  LDCU UR41, c[0x0][0xb0c] ;  /* 0x00016180ff2977ac */ /* 0x000ea80008000800 */
[----:B------:R-:W2:Y:S01]  /*4fc0*/  LDC.64 R134, c[0x0][0x8b0] ;  /* 0x00022c00ff867b82 */ /* 0x000ea20000000a00 */
[----:B-1----:R-:W-:Y:S01]  /*4fd0*/  ULEA UR44, UR4, UR44, 0x18 ;  /* 0x0000002c042c7291 */ /* 0x002fe2000f8ec0ff */
[----:B------:R-:W1:Y:S06]  /*4fe0*/  LDCU UR61, c[0x0][0xb20] ;  /* 0x00016400ff3d77ac */ /* 0x000e6c0008000800 */
[----:B------:R-:W1:Y:S01]  /*4ff0*/  LDC.64 R132, c[0x0][0x8a8] ;  /* 0x00022a00ff847b82 */ /* 0x000e620000000a00 */
[----:B------:R-:W-:Y:S01]  /*5000*/  VIADD R149, R140, UR44 ;  /* 0x0000002c8c957c36 */ /* 0x000fe20008000000 */
[----:B------:R-:W-:Y:S01]  /*5010*/  UIADD3 UR4, UPT, UPT, UR44, 0x2200, URZ ;  /* 0x000022002c047890 */ /* 0x000fe2000fffe0ff */
[----:B------:R-:W3:Y:S01]  /*5020*/  LDS R0, [UR44+0x100] ;  /* 0x0001002cff007984 */ /* 0x000ee20008000800 */
[----:B------:R-:W1:Y:S02]  /*5030*/  LDCU UR39, c[0x0][0xb30] ;  /* 0x00016600ff2777ac */ /* 0x000e640008000800 */
[----:B------:R-:W-:-:S02]  /*5040*/  IADD3 R150, PT, PT, -R150, 0x200, R149 ;  /* 0x0000020096967810 */ /* 0x000fc40007ffe195 */
[----:B------:R-:W-:Y:S01]  /*5050*/  IADD3 R149, PT, PT, -R148, 0x200, R149 ;  /* 0x0000020094957810 */ /* 0x000fe20007ffe195 */
[----:B------:R-:W-:Y:S01]  /*5060*/  IMAD.U32 R151, RZ, RZ, UR4 ;  /* 0x00000004ff977e24 */ /* 0x000fe2000f8e00ff */
[----:B------:R-:W1:Y:S01]  /*5070*/  LDCU.64 UR56, c[0x0][0x888] ;  /* 0x00011100ff3877ac */ /* 0x000e620008000a00 */
[----:B------:R-:W-:Y:S01]  /*5080*/  IMAD.IADD R148, R150, 0x1, -R148 ;  /* 0x0000000196947824 */ /* 0x000fe200078e0a94 */
[----:B------:R-:W1:Y:S01]  /*5090*/  LDCU.64 UR42, c[0x0][0xb28] ;  /* 0x00016500ff2a77ac */ /* 0x000e620008000a00 */
[----:B------:R-:W1:Y:S01]  /*50a0*/  LDCU.128 UR48, c[0x0][0xb10] ;  /* 0x00016200ff3077ac */ /* 0x000e620008000c00 */
[----:B------:R-:W1:Y:S01]  /*50b0*/  LDCU UR52, c[0x0][0x374] ;  /* 0x00006e80ff3477ac */ /* 0x000e620008000800 */
[----:B------:R-:W-:Y:S01]  /*50c0*/  UIADD3 UR59, UPT, UPT, UR44, 0x200, URZ ;  /* 0x000002002c3b7890 */ /* 0x000fe2000fffe0ff */
[----:B--234-:R-:W-:-:S11]  /*50d0*/  IMAD.IADD R69, R0, 0x1, R69 ;  /* 0x0000000100457824 */ /* 0x01cfd600078e0245 */
.L_x_111:
[----:B------:R-:W-:Y:S02]  /*50e0*/  LEA R3, R144, UR44, 0x3 ;  /* 0x0000002c90037c11 */ /* 0x000fe4000f8e18ff */
[----:B------:R-:W-:Y:S02]  /*50f0*/  SHF.L.U32 R0, R146, 0x1f, RZ ;  /* 0x0000001f92007819 */ /* 0x000fe400000006ff */
[----:B------:R-:W-:Y:S02]  /*5100*/  LEA R4, R144, UR44, 0x4 ;  /* 0x0000002c90047c11 */ /* 0x000fe4000f8e20ff */
[----:B--2---:R-:W2:Y:S02]  /*5110*/  SYNCS.PHASECHK.TRANS64.TRYWAIT P0, [R3+URZ+0x50], R0 ;  /* 0x00005000030075a7 */ /* 0x004ea400080011ff */
[----:B-12---:R-:W-:Y:S05]  /*5120*/  @!P0 BRA `(.L_x_94) ;  /* 0x0000002800f08947 */ /* 0x006fea0003800000 */
.L_x_144:
[----:B------:R-:W3:Y:S01]  /*5130*/  LDS.128 R4, [R4+0xe0] ;  /* 0x0000e00004047984 */ /* 0x000ee20000000c00 */
[----:B------:R-:W-:Y:S01]  /*5140*/  UISETP.GE.AND UP0, UPT, UR40, 0x1, UPT ;  /* 0x000000012800788c */ /* 0x000fe2000bf06270 */
[----:B------:R-:W-:Y:S01]  /*5150*/  @!PT LDS RZ, [RZ] ;  /* 0x00000000fffff984 */ /* 0x000fe20000000800 */
[----:B------:R-:W-:Y:S01]  /*5160*/  @!PT LDS RZ, [RZ] ;  /* 0x00000000fffff984 */ /* 0x000fe20000000800 */
[----:B------:R-:W-:Y:S01]  /*5170*/  @!PT LDS RZ, [RZ] ;  /* 0x00000000fffff984 */ /* 0x000fe20000000800 */
[----:B------:R-:W-:Y:S01]  /*5180*/  @!PT LDS RZ, [RZ] ;  /* 0x00000000fffff984 */ /* 0x000fe20000000800 */
[----:B------:R4:W-:Y:S06]  /*5190*/  MEMBAR.ALL.CTA ;  /* 0x0000000000007992 */ /* 0x0009ec0000008000 */
[----:B----4-:R-:W4:Y:S01]  /*51a0*/  FENCE.VIEW.ASYNC.S ;  /* 0x00000000000073c6 */ /* 0x010f220000000000 */
[----:B---3--:R-:W-:Y:S11]  /*51b0*/  LOP3.LUT P0, RZ, R6, 0x1, RZ, 0xc0, !PT ;  /* 0x0000000106ff7812 */ /* 0x008ff6000780c0ff */
[----:B------:R-:W-:Y:S02]  /*51c0*/  @!UPT UIADD3 URZ, UPT, UPT, URZ, URZ, URZ ;  /* 0x000000fffffff290 */ /* 0x000fe4000fffe0ff */
[----:B----4-:R-:W-:Y:S01]  /*51d0*/  VOTEU.ANY UP1, P0 ;  /* 0x0000000000ff7886 */ /* 0x010fe20000020100 */
[----:B------:R-:W-:Y:S01]  /*51e0*/  PLOP3.LUT P0, PT, PT, PT, UP1, 0x80, 0x8 ;  /* 0x000000000008781c */ /* 0x000fe20003f0f018 */
[----:B------:R-:W-:Y:S11]  /*51f0*/  UP2UR UR47, UPR, URZ, 0x2 ;  /* 0x00000002ff2f7883 */ /* 0x000ff60008000000 */
[----:B------:R-:W-:Y:S01]  /*5200*/  @!UPT UIADD3 URZ, UPT, UPT, URZ, URZ, URZ ;  /* 0x000000fffffff290 */ /* 0x000fe2000fffe0ff */
        /* <DEDUP_REMOVED lines=13> */
[----:B-1----:R-:W-:Y:S02]  /*52e0*/  UIMAD.WIDE.U32 UR4, UR52, UR51, URZ ;  /* 0x00000033340472a5 */ /* 0x002fe4000f8e00ff */
[----:B------:R-:W-:Y:S02]  /*52f0*/  UIMAD.WIDE.U32 UR6, UR53, UR48, URZ ;  /* 0x00000030350672a5 */ /* 0x000fe4000f8e00ff */
[----:B------:R-:W-:Y:S02]  /*5300*/  UISETP.NE.AND UP0, UPT, UR50, 0x1, UPT ;  /* 0x000000013200788c */ /* 0x000fe4000bf05270 */
[----:B------:R-:W-:Y:S02]  /*5310*/  UIMAD.WIDE.U32 UR8, UR37, UR51, URZ ;  /* 0x00000033250872a5 */ /* 0x000fe4000f8e00ff */
[----:B------:R-:W-:Y:S02]  /*5320*/  UIMAD.WIDE.U32 UR10, UR38, UR48, URZ ;  /* 0x00000030260a72a5 */ /* 0x000fe4000f8e00ff */
[----:B------:R-:W-:Y:S02]  /*5330*/  UISETP.NE.AND UP1, UPT, UR41, 0x1, UPT ;  /* 0x000000012900788c */ /* 0x000fe4000bf25270 */
[----:B------:R-:W-:Y:S01]  /*5340*/  UISETP.NE.AND UP2, UPT, UR40, 0x1, UPT ;  /* 0x000000012800788c */ /* 0x000fe2000bf45270 */
[----:B------:R-:W-:Y:S02]  /*5350*/  UMOV UR4, UR5 ;  /* 0x0000000500047c82 */ /* 0x000fe40008000000 */
[----:B------:R-:W-:Y:S03]  /*5360*/  USHF.R.U32.HI UR5, URZ, UR61, UR4 ;  /* 0x0000003dff057299 */ /* 0x000fe60008011604 */
[----:B------:R-:W-:Y:S02]  /*5370*/  UMOV UR4, UR7 ;  /* 0x0000000700047c82 */ /* 0x000fe40008000000 */
[----:B------:R-:W-:Y:S02]  /*5380*/  USHF.R.U32.HI UR7, URZ, UR49, UR4 ;  /* 0x00000031ff077299 */ /* 0x000fe40008011604 */
[----:B------:R-:W-:Y:S02]  /*5390*/  USEL UR4, UR52, UR5, !UP0 ;  /* 0x0000000534047287 */ /* 0x000fe4000c000000 */
[----:B------:R-:W-:Y:S01]  /*53a0*/  USEL UR7, UR53, UR7, !UP1 ;  /* 0x0000000735077287 */ /* 0x000fe2000c800000 */
[----:B------:R-:W-:Y:S01]  /*53b0*/  UMOV UR5, UR9 ;  /* 0x0000000900057c82 */ /* 0x000fe20008000000 */
[----:B------:R-:W-:Y:S02]  /*53c0*/  UIMAD.WIDE.U32 UR8, UR4, UR42, URZ ;  /* 0x0000002a040872a5 */ /* 0x000fe4000f8e00ff */
[----:B------:R-:W-:Y:S03]  /*53d0*/  USHF.R.U32.HI UR6, URZ, UR61, UR5 ;  /* 0x0000003dff067299 */ /* 0x000fe60008011605 */
[----:B------:R-:W-:Y:S01]  /*53e0*/  UMOV UR5, UR11 ;  /* 0x0000000b00057c82 */ /* 0x000fe20008000000 */
[----:B------:R-:W-:Y:S02]  /*53f0*/  UIMAD.WIDE.U32 UR10, UR7, UR42, URZ ;  /* 0x0000002a070a72a5 */ /* 0x000fe4000f8e00ff */
[----:B------:R-:W-:Y:S02]  /*5400*/  USHF.R.U32.HI UR12, URZ, UR49, UR5 ;  /* 0x00000031ff0c7299 */ /* 0x000fe40008011605 */
[----:B------:R-:W-:Y:S01]  /*5410*/  USEL UR6, UR37, UR6, !UP0 ;  /* 0x0000000625067287 */ /* 0x000fe2000c000000 */
[----:B------:R-:W-:Y:S02]  /*5420*/  UMOV UR5, UR9 ;  /* 0x0000000900057c82 */ /* 0x000fe40008000000 */
[----:B------:R-:W-:Y:S01]  /*5430*/  UMOV UR10, UR11 ;  /* 0x0000000b000a7c82 */ /* 0x000fe20008000000 */
[----:B------:R-:W-:Y:S02]  /*5440*/  @UP2 USHF.R.U32.HI UR4, URZ, UR43, UR5 ;  /* 0x0000002bff042299 */ /* 0x000fe40008011605 */
[----:B------:R-:W-:Y:S02]  /*5450*/  @UP2 USHF.R.U32.HI UR7, URZ, UR43, UR10 ;  /* 0x0000002bff072299 */ /* 0x000fe4000801160a */
[----:B------:R-:W-:Y:S02]  /*5460*/  UIMAD UR4, UR40, UR4, URZ ;  /* 0x00000004280472a4 */ /* 0x000fe4000f8e02ff */
[----:B------:R-:W-:Y:S02]  /*5470*/  UIMAD.WIDE.U32 UR10, UR6, UR42, URZ ;  /* 0x0000002a060a72a5 */ /* 0x000fe4000f8e00ff */
[----:B------:R-:W-:Y:S02]  /*5480*/  USEL UR5, UR38, UR12, !UP1 ;  /* 0x0000000c26057287 */ /* 0x000fe4000c800000 */
[----:B------:R-:W-:Y:S02]  /*5490*/  UIMAD UR8, UR40, UR7, URZ ;  /* 0x00000007280872a4 */ /* 0x000fe4000f8e02ff */
[----:B------:R-:W-:Y:S03]  /*54a0*/  UISETP.GE.AND UP0, UPT, UR6, UR4, UPT ;  /* 0x000000040600728c */ /* 0x000fe6000bf06270 */
[----:B------:R-:W-:Y:S01]  /*54b0*/  UMOV UR4, UR11 ;  /* 0x0000000b00047c82 */ /* 0x000fe20008000000 */
[----:B------:R-:W-:Y:S02]  /*54c0*/  UISETP.GE.OR UP0, UPT, UR5, UR8, UP0 ;  /* 0x000000080500728c */ /* 0x000fe40008706670 */
[----:B------:R-:W-:Y:S02]  /*54d0*/  USHF.R.U32.HI UR4, URZ, UR43, UR4 ;  /* 0x0000002bff047299 */ /* 0x000fe40008011604 */
[----:B------:R-:W-:Y:S02]  /*54e0*/  UIMAD.WIDE.U32 UR8, UR5, UR42, URZ ;  /* 0x0000002a050872a5 */ /* 0x000fe4000f8e00ff */
[----:B------:R-:W-:Y:S02]  /*54f0*/  USEL UR11, UR6, UR4, !UP2 ;  /* 0x00000004060b7287 */ /* 0x000fe4000d000000 */
[----:B------:R-:W-:Y:S02]  /*5500*/  UIADD3 UR8, UPT, UPT, -UR5, URZ, URZ ;  /* 0x000000ff05087290 */ /* 0x000fe4000fffe1ff */
[----:B------:R-:W-:Y:S01]  /*5510*/  UIADD3 UR10, UPT, UPT, -UR11, URZ, URZ ;  /* 0x000000ff0b0a7290 */ /* 0x000fe2000fffe1ff */
[----:B------:R-:W-:Y:S01]  /*5520*/  @!UP0 UMOV UR4, UR9 ;  /* 0x0000000900048c82 */ /* 0x000fe20008000000 */
[----:B------:R-:W-:Y:S02]  /*5530*/  UIADD3 UR9, UPT, UPT, -UR6, URZ, URZ ;  /* 0x000000ff06097290 */ /* 0x000fe4000fffe1ff */
[----:B------:R-:W-:Y:S02]  /*5540*/  @!UP0 USHF.R.U32.HI UR4, URZ, UR43, UR4 ;  /* 0x0000002bff048299 */ /* 0x000fe40008011604 */
[----:B------:R-:W-:Y:S02]  /*5550*/  UIMAD UR10, UR40, UR10, UR6 ;  /* 0x0000000a280a72a4 */ /* 0x000fe4000f8e0206 */
[----:B------:R-:W-:Y:S04]  /*5560*/  @!UP0 USEL UR4, UR5, UR4, !UP2 ;  /* 0x0000000405048287 */ /* 0x000fe8000d000000 */
[----:B------:R-:W-:Y:S02]  /*5570*/  @!UP0 UIMAD UR10, UR7, UR10, UR4 ;  /* 0x0000000a070a82a4 */ /* 0x000fe4000f8e0204 */
[----:B------:R-:W-:Y:S02]  /*5580*/  @!UP0 UIADD3 UR11, UPT, UPT, UR11, -UR4, URZ ;  /* 0x800000040b0b8290 */ /* 0x000fe4000fffe0ff */
[----:B------:R-:W-:Y:S02]  /*5590*/  UIMAD UR7, UR41, UR8, UR38 ;  /* 0x00000008290772a4 */ /* 0x000fe4000f8e0226 */
[----:B------:R-:W-:Y:S02]  /*55a0*/  @!UP0 UIMAD UR6, UR11, UR40, UR5 ;  /* 0x000000280b0682a4 */ /* 0x000fe4000f8e0205 */
[----:B------:R-:W-:Y:S01]  /*55b0*/  UIMAD UR4, UR50, UR9, UR37 ;  /* 0x00000009320472a4 */ /* 0x000fe2000f8e0225 */
[----:B------:R-:W-:Y:S02]  /*55c0*/  @!UP0 UMOV UR5, UR10 ;  /* 0x0000000a00058c82 */ /* 0x000fe40008000000 */
[----:B------:R-:W-:Y:S02]  /*55d0*/  UIMAD UR38, UR5, UR41, UR7 ;  /* 0x00000029052672a4 */ /* 0x000fe4000f8e0207 */
[----:B------:R-:W-:Y:S11]  /*55e0*/  UIMAD UR37, UR6, UR50, UR4 ;  /* 0x00000032062572a4 */ /* 0x000ff6000f8e0204 */
[----:B------:R-:W-:Y:S01]  /*55f0*/  @!UPT UIADD3 URZ, UPT, UPT, URZ, URZ, URZ ;  /* 0x000000fffffff290 */ /* 0x000fe2000fffe0ff */
.L_x_95:
[----:B-1----:R-:W-:Y:S01]  /*5600*/  UISETP.NE.AND UP0, UPT, UR39, 0x1, UPT ;  /* 0x000000012700788c */ /* 0x002fe2000bf05270 */
[----:B------:R-:W-:Y:S10]  /*5610*/  IADD3 R144, PT, PT, R144, 0x1, RZ ;  /* 0x0000000190907810 */ /* 0x000ff40007ffe0ff */
[----:B------:R-:W1:Y:S01]  /*5620*/  @!UP0 LDCU.128 UR12, c[0x0][0xb10] ;  /* 0x00016200ff0c87ac */ /* 0x000e620008000c00 */
[----:B------:R-:W3:Y:S01]  /*5630*/  @!UP0 LDCU UR5, c[0x0][0xb0c] ;  /* 0x00016180ff0587ac */ /* 0x000ee20008000800 */
[----:B------:R-:W4:Y:S01]  /*5640*/  @!UP0 LDCU UR10, c[0x0][0xb20] ;  /* 0x00016400ff0a87ac */ /* 0x000f220008000800 */
[----:B-1----:R-:W-:Y:S02]  /*5650*/  UIMAD.WIDE.U32 UR8, UR38, UR12, URZ ;  /* 0x0000000c260872a5 */ /* 0x002fe4000f8e00ff */
[----:B------:R-:W-:Y:S02]  /*5660*/  UIMAD.WIDE.U32 UR6, UR37, UR15, URZ ;  /* 0x0000000f250672a5 */ /* 0x000fe4000f8e00ff */
[----:B------:R-:W-:Y:S03]  /*5670*/  @!UP0 UISETP.NE.AND UP1, UPT, UR14, 0x1, UPT ;  /* 0x000000010e00888c */ /* 0x000fe6000bf25270 */
[----:B------:R-:W-:Y:S01]  /*5680*/  @!UP0 UMOV UR4, UR9 ;  /* 0x0000000900048c82 */ /* 0x000fe20008000000 */
[----:B---3--:R-:W-:Y:S02]  /*5690*/  @!UP0 UISETP.NE.AND UP2, UPT, UR5, 0x1, UPT ;  /* 0x000000010500888c */ /* 0x008fe4000bf45270 */
[----:B------:R-:W-:Y:S01]  /*56a0*/  @!UP0 USHF.R.U32.HI UR4, URZ, UR13, UR4 ;  /* 0x0000000dff048299 */ /* 0x000fe20008011604 */
[----:B------:R-:W-:Y:S02]  /*56b0*/  @!UP0 UMOV UR6, UR7 ;  /* 0x0000000700068c82 */ /* 0x000fe40008000000 */
[----:B----4-:R-:W-:Y:S02]  /*56c0*/  @!UP0 USHF.R.U32.HI UR6, URZ, UR10, UR6 ;  /* 0x0000000aff068299 */ /* 0x010fe40008011606 */
[----:B------:R-:W-:Y:S02]  /*56d0*/  @!UP0 USEL UR7, UR38, UR4, !UP2 ;  /* 0x0000000426078287 */ /* 0x000fe4000d000000 */
[----:B------:R-:W-:Y:S04]  /*56e0*/  @!UP0 USEL UR6, UR37, UR6, !UP1 ;  /* 0x0000000625068287 */ /* 0x000fe8000c800000 */
[----:B------:R-:W-:Y:S02]  /*56f0*/  @!UP0 UIADD3 UR4, UPT, UPT, -UR7, UR6, URZ ;  /* 0x0000000607048290 */ /* 0x000fe4000fffe1ff */
[----:B------:R-:W-:Y:S02]  /*5700*/  @!UP0 UIADD3 UR6, UPT, UPT, UR7, -UR6, URZ ;  /* 0x8000000607068290 */ /* 0x000fe4000fffe0ff */
[----:B------:R-:W-:Y:S02]  /*5710*/  @!UP0 UIMAD UR38, UR4, UR5, UR38 ;  /* 0x00000005042682a4 */ /* 0x000fe4000f8e0226 */
[----:B------:R-:W-:Y:S02]  /*5720*/  @!UP0 UIMAD UR37, UR6, UR14, UR37 ;  /* 0x0000000e062582a4 */ /* 0x000fe4000f8e0225 */
[----:B------:R-:W-:Y:S09]  /*5730*/  ULOP3.LUT UP0, URZ, UR59, 0x1b0, URZ, 0xc0, !UPT ;  /* 0x000001b03bff7892 */ /* 0x000ff2000f80c0ff */
[----:B------:R-:W-:Y:S05]  /*5740*/  BRA.U !UP0, `(.L_x_96) ;  /* 0x0000000108407547 */ /* 0x000fea000b800000 */
[----:B------:R-:W1:Y:S01]  /*5750*/  LDCU.64 UR8, c[0x4][0x80] ;  /* 0x01001000ff0877ac */ /* 0x000e620008000a00 */
[----:B------:R-:W-:Y:S01]  /*5760*/  MOV R3, 0x0 ;  /* 0x0000000000037802 */ /* 0x000fe20000000f00 */
[----:B------:R-:W-:Y:S02]  /*5770*/  HFMA2 R12, -RZ, RZ, 0, 5.9604644775390625e-08 ;  /* 0x00000001ff0c7431 */ /* 0x000fe400000001ff */
[----:B------:R-:W-:Y:S02]  /*5780*/  IMAD.MOV.U32 R8, RZ, RZ, 0x70 ;  /* 0x00000070ff087424 */ /* 0x000fe400078e00ff */
[----:B------:R-:W-:Y:S01]  /*5790*/  IMAD.MOV.U32 R13, RZ, RZ, RZ ;  /* 0x000000ffff0d7224 */ /* 0x000fe200078e00ff */
[----:B------:R-:W3:Y:S01]  /*57a0*/  LDCU.64 UR6, c[0x4][0x88] ;  /* 0x01001100ff0677ac */ /* 0x000ee20008000a00 */
[----:B------:R-:W4:Y:S01]  /*57b0*/  LDC.64 R2, c[0x4][R3] ;  /* 0x0100000003027b82 */ /* 0x000f220000000a00 */
[----:B------:R-:W2:Y:S01]  /*57c0*/  LDCU.64 UR4, c[0x4][0x8] ;  /* 0x01000100ff0477ac */ /* 0x000ea20008000a00 */
[----:B-1----:R-:W-:Y:S01]  /*57d0*/  MOV R5, UR9 ;  /* 0x0000000900057c02 */ /* 0x002fe20008000f00 */
[----:B------:R-:W-:Y:S01]  /*57e0*/  IMAD.U32 R4, RZ, RZ, UR8 ;  /* 0x00000008ff047e24 */ /* 0x000fe2000f8e00ff */
[----:B---3--:R-:W-:Y:S01]  /*57f0*/  MOV R7, UR7 ;  /* 0x0000000700077c02 */ /* 0x008fe20008000f00 */
[----:B------:R-:W-:Y:S01]  /*5800*/  IMAD.U32 R6, RZ, RZ, UR6 ;  /* 0x00000006ff067e24 */ /* 0x000fe2000f8e00ff */
[----:B--2---:R-:W-:Y:S01]  /*5810*/  MOV R11, UR5 ;  /* 0x00000005000b7c02 */ /* 0x004fe20008000f00 */
[----:B------:R-:W-:Y:S02]  /*5820*/  IMAD.U32 R10, RZ, RZ, UR4 ;  /* 0x00000004ff0a7e24 */ /* 0x000fe4000f8e00ff */
[----:B------:R-:W-:Y:S07]  /*5830*/  LEPC R20, `(.L_x_96) ;  /* 0x000000001014794e */ /* 0x000fee0000000000 */
[----:B----45:R-:W-:Y:S05]  /*5840*/  CALL.ABS.NOINC R2 ;  /* 0x0000000002007343 */ /* 0x030fea0003c00000 */
.L_x_96:
[----:B------:R-:W-:Y:S01]  /*5850*/  LOP3.LUT P0, RZ, R151, 0x1b0, RZ, 0xc0, !PT ;  /* 0x000001b097ff7812 */ /* 0x000fe2000780c0ff */
[----:B------:R-:W-:Y:S11]  /*5860*/  BSSY.RECONVERGENT B6, `(.L_x_97) ;  /* 0x0000013000067945 */ /* 0x000ff60003800200 */
[----:B------:R-:W-:Y:S01]  /*5870*/  @!UPT UIADD3 URZ, UPT, UPT, URZ, URZ, URZ ;  /* 0x000000fffffff290 */ /* 0x000fe2000fffe0ff */
[----:B------:R-:W-:Y:S05]  /*5880*/  @!P0 BRA `(.L_x_98) ;  /* 0x0000000000408947 */ /* 0x000fea0003800000 */
        /* <DEDUP_REMOVED lines=16> */
.L_x_98:
[----:B------:R-:W-:Y:S05]  /*5990*/  BSYNC.RECONVERGENT B6 ;  /* 0x0000000000067941 */ /* 0x000fea0003800200 */
.L_x_97:
[----:B------:R-:W-:Y:S01]  /*59a0*/  ISETP.NE.U32.AND P3, PT, R138, RZ, PT ;  /* 0x000000ff8a00720c */ /* 0x000fe20003f65070 */
[----:B------:R-:W-:Y:S01]  /*59b0*/  UISETP.NE.AND UP1, UPT, UR60, URZ, UPT ;  /* 0x000000ff3c00728c */ /* 0x000fe2000bf25270 */
[----:B------:R-:W-:Y:S02]  /*59c0*/  ISETP.NE.U32.AND P4, PT, R134, RZ, PT ;  /* 0x000000ff8600720c */ /* 0x000fe40003f85070 */
[----:B------:R-:W-:Y:S02]  /*59d0*/  ISETP.NE.AND.EX P3, PT, R139, RZ, PT, P3 ;  /* 0x000000ff8b00720c */ /* 0x000fe40003f65330 */
[----:B------:R-:W-:Y:S02]  /*59e0*/  PLOP3.LUT P1, PT, PT, PT, PT, 0x8, 0x80 ;  /* 0x000000000080781c */ /* 0x000fe40003f2e170 */
[----:B------:R-:W-:Y:S02]  /*59f0*/  PLOP3.LUT P0, PT, PT, PT, UP1, 0x80, 0x8 ;  /* 0x000000000008781c */ /* 0x000fe40003f0f018 */
[----:B------:R-:W-:Y:S02]  /*5a00*/  ISETP.NE.AND.EX P4, PT, R135, RZ, PT, P4 ;  /* 0x000000ff8700720c */ /* 0x000fe40003f85340 */
[----:B------:R-:W1:Y:S09]  /*5a10*/  @UP1 LDCU.64 UR4, c[0x0][0x888] ;  /* 0x00011100ff0417ac */ /* 0x000e720008000a00 */
[----:B------:R-:W-:Y:S01]  /*5a20*/  @P0 PLOP3.LUT P1, PT, P3, PT, PT, 0x80, 0x8 ;  /* 0x000000000008081c */ /* 0x000fe20001f2f070 */
[----:B-1----:R-:W-:Y:S04]  /*5a30*/  @UP1 UISETP.NE.U32.AND UP0, UPT, UR4, URZ, UPT ;  /* 0x000000ff0400128c */ /* 0x002fe8000bf05070 */
[----:B------:R-:W-:Y:S04]  /*5a40*/  @UP1 UISETP.NE.AND.EX UP0, UPT, UR5, URZ, UPT, UP0 ;  /* 0x000000ff0500128c */ /* 0x000fe8000bf05300 */
[----:B------:R-:W-:Y:S01]  /*5a50*/  @UP1 USEL UR4, URZ, 0xffffffff, UP0 ;  /* 0xffffffffff041887 */ /* 0x000fe20008000000 */
[----:B------:R-:W-:Y:S11]  /*5a60*/  @!P3 BRA `(.L_x_99) ;  /* 0x000000000030b947 */ /* 0x000ff60003800000 */
[----:B------:R-:W-:Y:S01]  /*5a70*/  ISETP.NE.U32.AND P2, PT, R136, RZ, PT ;  /* 0x000000ff8800720c */ /* 0x000fe20003f45070 */
[----:B------:R-:W1:Y:S01]  /*5a80*/  LDCU.64 UR6, c[0x0][0x358] ;  /* 0x00006b00ff0677ac */ /* 0x000e620008000a00 */
[----:B------:R-:W-:Y:S02]  /*5a90*/  IMAD.MOV.U32 R141, RZ, RZ, 0x1 ;  /* 0x00000001ff8d7424 */ /* 0x000fe400078e00ff */
[----:B------:R-:W-:Y:S11]  /*5aa0*/  ISETP.NE.AND.EX P2, PT, R137, RZ, PT, P2 ;  /* 0x000000ff8900720c */ /* 0x000ff60003f45320 */
[----:B------:R-:W-:Y:S02]  /*5ab0*/  @!UPT UIADD3 URZ, UPT, UPT, URZ, URZ, URZ ;  /* 0x000000fffffff290 */ /* 0x000fe4000fffe0ff */
[----:B------:R-:W3:Y:S01]  /*5ac0*/  @P2 LDC.64 R2, c[0x0][0x888] ;  /* 0x00022200ff022b82 */ /* 0x000ee20000000a00 */
[----:B--2---:R-:W-:Y:S04]  /*5ad0*/  @P2 IMAD R0, R138, UR36, RZ ;  /* 0x000000248a002c24 */ /* 0x004fe8000f8e02ff */
[----:B---3--:R-:W-:Y:S04]  /*5ae0*/  @P2 IMAD.WIDE R2, R0, 0x4, R2 ;  /* 0x0000000400022825 */ /* 0x008fe800078e0202 */
[----:B------:R-:W-:Y:S01]  /*5af0*/  HFMA2 R0, -RZ, RZ, 0, 5.9604644775390625e-08 ;  /* 0x00000001ff007431 */ /* 0x000fe200000001ff */
[----:B-1---5:R1:W5:Y:S04]  /*5b00*/  @P2 LDG.E R71, desc[UR6][R2.64] ;  /* 0x0000000602472981 */ /* 0x022368000c1e1900 */
[----:B------:R-:W-:Y:S01]  /*5b10*/  @!P2 PRMT R141, R0, 0x7610, R141 ;  /* 0x00007610008da816 */ /* 0x000fe2000000008d */
[----:B-1----:R-:W3:Y:S06]  /*5b20*/  @!P2 LDC R71, c[0x0][0x880] ;  /* 0x00022000ff47ab82 */ /* 0x002eec0000000800 */
.L_x_99:
[----:B------:R-:W-:Y:S05]  /*5b30*/  @!P4 BRA `(.L_x_100) ;  /* 0x000000000024c947 */ /* 0x000fea0003800000 */
[----:B------:R-:W-:Y:S01]  /*5b40*/  ISETP.NE.U32.AND P2, PT, R132, RZ, PT ;  /* 0x000000ff8400720c */ /* 0x000fe20003f45070 */
[----:B------:R-:W1:Y:S03]  /*5b50*/  LDCU.64 UR6, c[0x0][0x358] ;  /* 0x00006b00ff0677ac */ /* 0x000e660008000a00 */
[----:B------:R-:W-:Y:S11]  /*5b60*/  ISETP.NE.AND.EX P2, PT, R133, RZ, PT, P2 ;  /* 0x000000ff8500720c */ /* 0x000ff60003f45320 */
[----:B------:R-:W-:Y:S02]  /*5b70*/  @!UPT UIADD3 URZ, UPT, UPT, URZ, URZ, URZ ;  /* 0x000000fffffff290 */ /* 0x000fe4000fffe0ff */
[----:B------:R-:W4:Y:S01]  /*5b80*/  @P2 LDC.64 R2, c[0x0][0x8a8] ;  /* 0x00022a00ff022b82 */ /* 0x000f220000000a00 */
[----:B--2---:R-:W-:Y:S04]  /*5b90*/  @P2 IMAD R0, R134, UR36, RZ ;  /* 0x0000002486002c24 */ /* 0x004fe8000f8e02ff */
[----:B----4-:R-:W-:Y:S05]  /*5ba0*/  @P2 IMAD.WIDE R2, R0, 0x4, R2 ;  /* 0x0000000400022825 */ /* 0x010fea00078e0202 */
[----:B-1---5:R1:W5:Y:S02]  /*5bb0*/  @P2 LDG.E R70, desc[UR6][R2.64] ;  /* 0x0000000602462981 */ /* 0x022364000c1e1900 */
[----:B-1----:R-:W4:Y:S02]  /*5bc0*/  @!P2 LDC R70, c[0x0][0x8a0] ;  /* 0x00022800ff46ab82 */ /* 0x002f240000000800 */
.L_x_100:
[----:B---3-5:R-:W-:Y:S01]  /*5bd0*/  @P0 FSETP.NEU.AND P4, PT, R71, RZ, PT ;  /* 0x000000ff4700020b */ /* 0x028fe20003f8d000 */
[----:B--2---:R-:W-:Y:S01]  /*5be0*/  IMAD.U32 R0, RZ, RZ, UR4 ;  /* 0x00000004ff007e24 */ /* 0x004fe2000f8e00ff */
[----:B------:R-:W-:Y:S01]  /*5bf0*/  @P0 LOP3.LUT P2, RZ, R141, 0xff, RZ, 0xc0, !PT ;  /* 0x000000ff8dff0812 */ /* 0x000fe2000784c0ff */
[----:B------:R-:W-:Y:S01]  /*5c00*/  BSSY B1, `(.L_x_101) ;  /* 0x000003e000017945 */ /* 0x000fe20003800000 */
[----:B------:R-:W-:Y:S02]  /*5c10*/  @P0 SEL R2, RZ, 0xffffffff, P4 ;  /* 0xffffffffff020807 */ /* 0x000fe40002000000 */
[----:B------:R-:W-:Y:S02]  /*5c20*/  CS2R R18, SRZ ;  /* 0x0000000000127805 */ /* 0x000fe4000001ff00 */
[----:B------:R-:W-:Y:S02]  /*5c30*/  LEA R143, R68, UR44, 0x3 ;  /* 0x0000002c448f7c11 */ /* 0x000fe4000f8e18ff */
[----:B------:R-:W-:Y:S02]  /*5c40*/  CS2R R16, SRZ ;  /* 0x0000000000107805 */ /* 0x000fe4000001ff00 */
[----:B------:R-:W-:Y:S02]  /*5c50*/  @P1 SEL R2, R0, R2, !P2 ;  /* 0x0000000200021207 */ /* 0x000fe40005000000 */
[----:B------:R-:W-:Y:S02]  /*5c60*/  CS2R R26, SRZ ;  /* 0x00000000001a7805 */ /* 0x000fe4000001ff00 */
[----:B------:R-:W-:Y:S02]  /*5c70*/  SHF.L.U32 R4, R147, 0x1f, RZ ;  /* 0x0000001f93047819 */ /* 0x000fe400000006ff */
[----:B------:R-:W-:Y:S02]  /*5c80*/  CS2R R24, SRZ ;  /* 0x0000000000187805 */ /* 0x000fe4000001ff00 */
[----:B------:R-:W-:Y:S02]  /*5c90*/  @P0 LOP3.LUT R2, R2, 0x1, RZ, 0xc0, !PT ;  /* 0x0000000102020812 */ /* 0x000fe400078ec0ff */
[----:B------:R-:W-:Y:S02]  /*5ca0*/  CS2R R30, SRZ ;  /* 0x00000000001e7805 */ /* 0x000fe4000001ff00 */
[----:B------:R-:W-:Y:S02]  /*5cb0*/  PLOP3.LUT P5, PT, PT, PT, PT, 0x8, 0x80 ;  /* 0x000000000080781c */ /* 0x000fe40003fae170 */
[----:B------:R-:W-:Y:S02]  /*5cc0*/  CS2R R28, SRZ ;  /* 0x00000000001c7805 */ /* 0x000fe4000001ff00 */
[----:B------:R-:W-:Y:S01]  /*5cd0*/  ISETP.NE.U32.OR P1, PT, R2, 0x1, !P0 ;  /* 0x000000010200780c */ /* 0x000fe20004725470 */
[----:B------:R-:W-:Y:S01]  /*5ce0*/  IMAD R2, R68, 0x40, R69 ;  /* 0x0000004044027824 */ /* 0x000fe200078e0245 */
[----:B------:R-:W-:Y:S02]  /*5cf0*/  CS2R R34, SRZ ;  /* 0x0000000000227805 */ /* 0x000fe4000001ff00 */
[----:B------:R-:W-:Y:S09]  /*5d00*/  CS2R R32, SRZ ;  /* 0x0000000000207805 */ /* 0x000ff2000001ff00 */
[----:B------:R-:W-:Y:S04]  /*5d10*/  @P1 SHF.L.U32 R0, R145, 0x1f, RZ ;  /* 0x0000001f91001819 */ /* 0x000fe800000006ff */
[----:B------:R-:W1:Y:S01]  /*5d20*/  @P1 SYNCS.PHASECHK.TRANS64.TRYWAIT P0, [UR44+0x30], R0 ;  /* 0x00003000ff0015a7 */ /* 0x000e62000800112c */
[----:B------:R2:W3:Y:S01]  /*5d30*/  SYNCS.PHASECHK.TRANS64.TRYWAIT P4, [R143+URZ+0x70], R4 ;  /* 0x000070048f0075a7 */ /* 0x0004e200080811ff */
[----:B-1----:R-:W-:Y:S01]  /*5d40*/  @P1 PLOP3.LUT P5, PT, P0, PT, PT, 0x8, 0x80 ;  /* 0x000000000080181c */ /* 0x002fe200007ae170 */
[----:B------:R-:W-:Y:S01]  /*5d50*/  @!UPT UIADD3 URZ, UPT, UPT, URZ, URZ, URZ ;  /* 0x000000fffffff290 */ /* 0x000fe2000fffe0ff */
[----:B--23--:R-:W-:Y:S11]  /*5d60*/  @!P1 BRA `(.L_x_102) ;  /* 0x00000000009c9947 */ /* 0x00cff60003800000 */
[----:B------:R-:W-:Y:S01]  /*5d70*/  ISETP.NE.U32.AND P0, PT, RZ, UR56, PT ;  /* 0x00000038ff007c0c */ /* 0x000fe2000bf05070 */
[----:B------:R-:W-:Y:S01]  /*5d80*/  BSSY B0, `(.L_x_103) ;  /* 0x0000016000007945 */ /* 0x000fe20003800000 */
[----:B------:R-:W-:Y:S02]  /*5d90*/  FSETP.NEU.AND P2, PT, R71, RZ, PT ;  /* 0x000000ff4700720b */ /* 0x000fe40003f4d000 */
[----:B------:R-:W-:Y:S02]  /*5da0*/  CS2R R34, SRZ ;  /* 0x0000000000227805 */ /* 0x000fe4000001ff00 */
[----:B------:R-:W-:Y:S02]  /*5db0*/  ISETP.NE.AND.EX P0, PT, RZ, UR57, PT, P0 ;  /* 0x00000039ff007c0c */ /* 0x000fe4000bf05300 */
[----:B------:R-:W-:Y:S02]  /*5dc0*/  CS2R R32, SRZ ;  /* 0x0000000000207805 */ /* 0x000fe4000001ff00 */
[----:B------:R-:W-:Y:S02]  /*5dd0*/  LOP3.LUT P1, RZ, R141, 0xff, RZ, 0xc0, !PT ;  /* 0x000000ff8dff7812 */ /* 0x000fe4000782c0ff */
[----:B------:R-:W-:Y:S02]  /*5de0*/  CS2R R30, SRZ ;  /* 0x00000000001e7805 */ /* 0x000fe4000001ff00 */
[----:B------:R-:W-:Y:S02]  /*5df0*/  SEL R0, RZ, 0xffffffff, P2 ;  /* 0xffffffffff007807 */ /* 0x000fe40001000000 */
[----:B------:R-:W-:Y:S02]  /*5e00*/  CS2R R28, SRZ ;  /* 0x00000000001c7805 */ /* 0x000fe4000001ff00 */
[----:B------:R-:W-:Y:S02]  /*5e10*/  SEL R3, RZ, 0xffffffff, P0 ;  /* 0xffffffffff037807 */ /* 0x000fe40000000000 */
[----:B------:R-:W-:Y:S02]  /*5e20*/  CS2R R26, SRZ ;  /* 0x00000000001a7805 */ /* 0x000fe4000001ff00 */
[----:B------:R-:W-:Y:S02]  /*5e30*/  CS2R R24, SRZ ;  /* 0x0000000000187805 */ /* 0x000fe4000001ff00 */
[----:B------:R-:W-:Y:S02]  /*5e40*/  CS2R R18, SRZ ;  /* 0x0000000000127805 */ /* 0x000fe4000001ff00 */
[----:B------:R-:W-:Y:S02]  /*5e50*/  @P3 SEL R0, R3, R0, !P1 ;  /* 0x0000000003003207 */ /* 0x000fe40004800000 */
[----:B------:R-:W-:Y:S02]  /*5e60*/  CS2R R16, SRZ ;  /* 0x0000000000107805 */ /* 0x000fe4000001ff00 */
[----:B------:R-:W-:Y:S04]  /*5e70*/  LOP3.LUT R0, R0, 0x1, RZ, 0xc0, !PT ;  /* 0x0000000100007812 */ /* 0x000fe800078ec0ff */
[----:B------:R-:W-:Y:S01]  /*5e80*/  ISETP.NE.U32.AND P0, PT, R0, 0x1, PT ;  /* 0x000000010000780c */ /* 0x000fe20003f05070 */
[----:B------:R-:W-:Y:S01]  /*5e90*/  @!UPT UIADD3 URZ, UPT, UPT, URZ, URZ, URZ ;  /* 0x000000fffffff290 */ /* 0x000fe2000fffe0ff */
[----:B------:R-:W-:Y:S11]  /*5ea0*/  @!P5 BRA `(.L_x_104) ;  /* 0x00000000000cd947 */ /* 0x000ff60003800000 */
[----:B------:R-:W-:Y:S04]  /*5eb0*/  SHF.L.U32 R3, R145, 0x1f, RZ ;  /* 0x0000001f91037819 */ /* 0x000fe800000006ff */
[----:B------:R-:W1:Y:S02]  /*5ec0*/  SYNCS.PHASECHK.TRANS64.TRYWAIT P1, [UR44+0x30], R3 ;  /* 0x00003003ff0075a7 */ /* 0x000e64000802112c */
[----:B-1----:R-:W-:Y:S05]  /*5ed0*/  @!P1 BRA `(.L_x_105) ;  /* 0x0000001c00989947 */ /* 0x002fea0003800000 */
.L_x_104:
[----:B------:R-:W-:Y:S05]  /*5ee0*/  BSYNC B0 ;  /* 0x0000000000007941 */ /* 0x000fea0003800000 */
.L_x_103:
[----:B------:R2:W3:Y:S01]  /*5ef0*/  @P0 LDS.128 R32, [R140+UR44+0x200] ;  /* 0x0002002c8c200984 */ /* 0x0004e20008000c00 */
[----:B------:R-:W5:Y:S01]  /*5f00*/  S2UR UR5, SR_CgaCtaId ;  /* 0x00000000000579c3 */ /* 0x000f620000008800 */
[----:B------:R-:W-:Y:S01]  /*5f10*/  UIADD3 UR4, UPT, UPT, UR44, 0x38, URZ ;  /* 0x000000382c047890 */ /* 0x000fe2000fffe0ff */
[----:B------:R-:W-:Y:S01]  /*5f20*/  LOP3.LUT R145, R145, 0x1, RZ, 0x3c, !PT ;  /* 0x0000000191917812 */ /* 0x000fe200078e3cff */
[----:B------:R2:W1:Y:S04]  /*5f30*/  @P0 LDS.128 R28, [R150+0x10] ;  /* 0x00001000961c0984 */ /* 0x0004680000000c00 */
[----:B------:R2:W1:Y:S04]  /*5f40*/  @P0 LDS.128 R24, [R149+0x20] ;  /* 0x0000200095180984 */ /* 0x0004680000000c00 */
[----:B------:R2:W1:Y:S01]  /*5f50*/  @P0 LDS.128 R16, [R148+0x30] ;  /* 0x0000300094100984 */ /* 0x0004620000000c00 */
[----:B------:R-:W-:Y:S01]  /*5f60*/  @!PT LDS RZ, [RZ] ;  /* 0x00000000fffff984 */ /* 0x000fe20000000800 */
[----:B------:R-:W-:Y:S01]  /*5f70*/  @!PT LDS RZ, [RZ] ;  /* 0x00000000fffff984 */ /* 0x000fe20000000800 */
[----:B------:R-:W-:Y:S01]  /*5f80*/  @!PT LDS RZ, [RZ] ;  /* 0x00000000fffff984 */ /* 0x000fe20000000800 */
[----:B------:R-:W-:Y:S01]  /*5f90*/  @!PT LDS RZ, [RZ] ;  /* 0x00000000fffff984 */ /* 0x000fe20000000800 */
[----:B------:R4:W-:Y:S06]  /*5fa0*/  MEMBAR.ALL.CTA ;  /* 0x0000000000007992 */ /* 0x0009ec0000008000 */
[----:B----4-:R-:W4:Y:S01]  /*5fb0*/  FENCE.VIEW.ASYNC.S ;  /* 0x00000000000073c6 */ /* 0x010f220000000000 */
[----:B-----5:R-:W-:Y:S09]  /*5fc0*/  UPRMT UR4, UR5, 0x654, UR4 ;  /* 0x0000065405047896 */ /* 0x020ff20008000004 */
[----:B----4-:R-:W-:Y:S03]  /*5fd0*/  SYNCS.ARRIVE.TRANS64.RED.A1T0 RZ, [UR4], RZ ;  /* 0x000000ffffff79a7 */ /* 0x010fe60008100404 */
.L_x_102:
[----:B------:R-:W-:Y:S05]  /*5fe0*/  BSYNC B1 ;  /* 0x0000000000017941 */ /* 0x000fea0003800000 */
.L_x_101:
[----:B-1----:R-:W-:Y:S04]  /*5ff0*/  SHF.R.U32.HI R0, RZ, 0x15, R2 ;  /* 0x00000015ff007819 */ /* 0x002fe80000011602 */
[----:B------:R-:W-:Y:S01]  /*6000*/  LOP3.LUT P0, RZ, R0, 0x3, R142, 0x48, !PT ;  /* 0x0000000300ff7812 */ /* 0x000fe2000780488e */
[----:B------:R-:W-:Y:S01]  /*6010*/  @!UPT UIADD3 URZ, UPT, UPT, URZ, URZ, URZ ;  /* 0x000000fffffff290 */ /* 0x000fe2000fffe0ff */
[----:B------:R-:W-:Y:S11]  /*6020*/  @P4 BRA `(.L_x_106) ;  /* 0x0000000000084947 */ /* 0x000ff60003800000 */
[----:B------:R-:W1:Y:S02]  /*6030*/  SYNCS.PHASECHK.TRANS64.TRYWAIT P1, [R143+URZ+0x70], R4 ;  /* 0x000070048f0075a7 */ /* 0x000e6400080211ff */
[----:B-1----:R-:W-:Y:S05]  /*6040*/  @!P1 BRA `(.L_x_107) ;  /* 0x0000001c00549947 */ /* 0x002fea0003800000 */
.L_x_106:
[----:B------:R-:W-:Y:S05]  /*6050*/  @!P0 BRA `(.L_x_108) ;  /* 0x0000000000408947 */ /* 0x000fea0003800000 */
[----:B------:R-:W1:Y:S01]  /*6060*/  LDCU.64 UR8, c[0x4][0x70] ;  /* 0x01000e00ff0877ac */ /* 0x000e620008000a00 */
[----:B------:R-:W-:Y:S01]  /*6070*/  MOV R15, 0x0 ;  /* 0x00000000000f7802 */ /* 0x000fe20000000f00 */
[----:B------:R-:W-:Y:S02]  /*6080*/  HFMA2 R12, -RZ, RZ, 0, 5.9604644775390625e-08 ;  /* 0x00000001ff0c7431 */ /* 0x000fe400000001ff */
[----:B------:R-:W-:Y:S02]  /*6090*/  IMAD.MOV.U32 R8, RZ, RZ, 0x192 ;  /* 0x00000192ff087424 */ /* 0x000fe400078e00ff */
[----:B------:R-:W-:Y:S01]  /*60a0*/  IMAD.MOV.U32 R13, RZ, RZ, RZ ;  /* 0x000000ffff0d7224 */ /* 0x000fe200078e00ff */
[----:B------:R-:W5:Y:S01]  /*60b0*/  LDCU.64 UR6, c[0x4][0x78] ;  /* 0x01000f00ff0677ac */ /* 0x000f620008000a00 */
[----:B------:R-:W2:Y:S01]  /*60c0*/  LDC.64 R14, c[0x4][R15] ;  /* 0x010000000f0e7b82 */ /* 0x000ea20000000a00 */
[----:B------:R-:W3:Y:S01]  /*60d0*/  LDCU.64 UR4, c[0x4][0x10] ;  /* 0x01000200ff0477ac */ /* 0x000ee20008000a00 */
[----:B-1----:R-:W-:Y:S01]  /*60e0*/  MOV R5, UR9 ;  /* 0x0000000900057c02 */ /* 0x002fe20008000f00 */
[----:B------:R-:W-:Y:S01]  /*60f0*/  IMAD.U32 R4, RZ, RZ, UR8 ;  /* 0x00000008ff047e24 */ /* 0x000fe2000f8e00ff */
[----:B-----5:R-:W-:Y:S01]  /*6100*/  MOV R7, UR7 ;  /* 0x0000000700077c02 */ /* 0x020fe20008000f00 */
[----:B------:R-:W-:Y:S01]  /*6110*/  IMAD.U32 R6, RZ, RZ, UR6 ;  /* 0x00000006ff067e24 */ /* 0x000fe2000f8e00ff */
[----:B---3--:R-:W-:Y:S01]  /*6120*/  MOV R11, UR5 ;  /* 0x00000005000b7c02 */ /* 0x008fe20008000f00 */
[----:B------:R-:W-:Y:S02]  /*6130*/  IMAD.U32 R10, RZ, RZ, UR4 ;  /* 0x00000004ff0a7e24 */ /* 0x000fe4000f8e00ff */
[----:B------:R-:W-:Y:S07]  /*6140*/  LEPC R20, `(.L_x_108) ;  /* 0x000000001014794e */ /* 0x000fee0000000000 */
[----:B--2-4-:R-:W-:Y:S05]  /*6150*/  CALL.ABS.NOINC R14 ;  /* 0x000000000e007343 */ /* 0x014fea0003c00000 */
.L_x_108:
[----:B------:R-:W-:Y:S01]  /*6160*/  LOP3.LUT P0, RZ, R131, 0x60, RZ, 0xc0, !PT ;  /* 0x0000006083ff7812 */ /* 0x000fe2000780c0ff */
[----:B------:R-:W-:Y:S05]  /*6170*/  WARPSYNC.ALL ;  /* 0x0000000000007948 */ /* 0x000fea0003800000 */
[----:B------:R-:W-:Y:S01]  /*6180*/  R2UR UR4, R2 ;  /* 0x00000000020472ca */ /* 0x000fe200000e0000 */
[----:B------:R-:W-:Y:S01]  /*6190*/  BSSY.RECONVERGENT B0, `(.L_x_109) ;  /* 0x000011f000007945 */ /* 0x000fe20003800200 */
[----:B---3--:R-:W-:Y:S02]  /*61a0*/  F2FP.F16.E5M2.UNPACK_B R2, R32 ;  /* 0x00000020ff02723e */ /* 0x008fe400020004ff */
[-C--:B------:R-:W-:Y:S02]  /*61b0*/  F2FP.F16.E5M2.UNPACK_B R21, R33.reuse ;  /* 0x00000021ff15723e */ /* 0x080fe400020004ff */
[----:B------:R-:W-:Y:S01]  /*61c0*/  F2FP.F16.E5M2.UNPACK_B R12, R28 ;  /* 0x0000001cff0c723e */ /* 0x000fe200020004ff */
[----:B------:R-:W-:Y:S01]  /*61d0*/  HADD2.F32 R0, -RZ, R2.H0_H0 ;  /* 0x20000002ff007230 */ /* 0x000fe20000004100 */
[----:B------:R-:W-:Y:S01]  /*61e0*/  F2FP.F16.E5M2.UNPACK_B R32, R32.H1 ;  /* 0x00000020ff20723e */ /* 0x000fe200030004ff */
[--C-:B------:R-:W-:Y:S01]  /*61f0*/  HADD2.F32 R73, -RZ, R21.reuse.H0_H0 ;  /* 0x20000015ff497230 */ /* 0x100fe20000004100 */
[----:B------:R-:W-:Y:S01]  /*6200*/  F2FP.F16.E5M2.UNPACK_B R33, R33.H1 ;  /* 0x00000021ff21723e */ /* 0x000fe200030004ff */
[----:B------:R-:W-:Y:S01]  /*6210*/  HADD2.F32 R74, -RZ, R21.H1_H1 ;  /* 0x30000015ff4a7230 */ /* 0x000fe20000004100 */
[-C--:B------:R-:W-:Y:S01]  /*6220*/  F2FP.F16.E5M2.UNPACK_B R20, R34.reuse ;  /* 0x00000022ff14723e */ /* 0x080fe200020004ff */
[--C-:B------:R-:W-:Y:S01]  /*6230*/  HADD2.F32 R3, -RZ, R32.reuse.H0_H0 ;  /* 0x20000020ff037230 */ /* 0x100fe20000004100 */
[----:B------:R-:W-:Y:S01]  /*6240*/  F2FP.F16.E5M2.UNPACK_B R15, R34.H1 ;  /* 0x00000022ff0f723e */ /* 0x000fe200030004ff */
[----:B------:R-:W-:Y:S01]  /*6250*/  HADD2.F32 R72, -RZ, R32.H1_H1 ;  /* 0x30000020ff487230 */ /* 0x000fe20000004100 */
[-C--:B------:R-:W-:Y:S01]  /*6260*/  F2FP.F16.E5M2.UNPACK_B R14, R35.reuse ;  /* 0x00000023ff0e723e */ /* 0x080fe200020004ff */
[--C-:B------:R-:W-:Y:S01]  /*6270*/  HADD2.F32 R75, -RZ, R33.reuse.H0_H0 ;  /* 0x20000021ff4b7230 */ /* 0x100fe20000004100 */
[----:B------:R-:W-:Y:S01]  /*6280*/  F2FP.F16.E5M2.UNPACK_B R13, R35.H1 ;  /* 0x00000023ff0d723e */ /* 0x000fe200030004ff */
[----:B------:R-:W-:Y:S01]  /*6290*/  HADD2.F32 R76, -RZ, R33.H1_H1 ;  /* 0x30000021ff4c7230 */ /* 0x000fe20000004100 */
[----:B------:R-:W-:Y:S01]  /*62a0*/  F2FP.F16.E5M2.UNPACK_B R28, R28.H1 ;  /* 0x0000001cff1c723e */ /* 0x000fe200030004ff */
[--C-:B------:R-:W-:Y:S01]  /*62b0*/  HADD2.F32 R77, -RZ, R20.reuse.H0_H0 ;  /* 0x20000014ff4d7230 */ /* 0x100fe20000004100 */
[-C--:B------:R-:W-:Y:S01]  /*62c0*/  F2FP.F16.E5M2.UNPACK_B R11, R29.reuse ;  /* 0x0000001dff0b723e */ /* 0x080fe200020004ff */
        /* <DEDUP_REMOVED lines=43> */
[----:B------:R-:W-:Y:S01]  /*6580*/  IADD3 R143, PT, PT, R143, 0x90, RZ ;  /* 0x000000908f8f7810 */ /* 0x000fe20007ffe0ff */
[----:B------:R-:W-:Y:S01]  /*6590*/  HADD2.F32 R100, -RZ, R6.H1_H1 ;  /* 0x30000006ff647230 */ /* 0x000fe20000004100 */
[----:B------:R-:W-:Y:S01]  /*65a0*/  IADD3 R68, PT, PT, R68, 0x1, RZ ;  /* 0x0000000144447810 */ /* 0x000fe20007ffe0ff */
[--C-:B------:R-:W-:Y:S01]  /*65b0*/  HADD2.F32 R101, -RZ, R5.reuse.H0_H0 ;  /* 0x20000005ff657230 */ /* 0x100fe20000004100 */
[----:B------:R-:W-:Y:S01]  /*65c0*/  LOP3.LUT R143, R143, 0xfefffff8, RZ, 0xc0, !PT ;  /* 0xfefffff88f8f7812 */ /* 0x000fe200078ec0ff */
[----:B------:R-:W-:Y:S02]  /*65d0*/  HADD2.F32 R102, -RZ, R5.H1_H1 ;  /* 0x30000005ff667230 */ /* 0x000fe40000004100 */
[--C-:B------:R-:W-:Y:S02]  /*65e0*/  HADD2.F32 R103, -RZ, R4.reuse.H0_H0 ;  /* 0x20000004ff677230 */ /* 0x100fe40000004100 */
[----:B------:R-:W-:Y:S02]  /*65f0*/  HADD2.F32 R104, -RZ, R4.H1_H1 ;  /* 0x30000004ff687230 */ /* 0x000fe40000004100 */
[----:B------:R-:W1:Y:S01]  /*6600*/  LDTM.x64 R4, tmem[UR4] ;  /* 0x00000004000479ee */ /* 0x000e620008340000 */
[----:B------:R-:W-:Y:S01]  /*6610*/  NOP ;  /* 0x0000000000007918 */ /* 0x000fe20000000000 */
[----:B-1----:R1:W-:Y:S01]  /*6620*/  SYNCS.ARRIVE.TRANS64.RED.A1T0 RZ, [R143+URZ], RZ ;  /* 0x000000ff8fff79a7 */ /* 0x0023e200081004ff */
[----:B------:R-:W-:Y:S02]  /*6630*/  HADD2.F32 R2, -RZ, R2.H1_H1 ;  /* 0x30000002ff027230 */ /* 0x000fe40000004100 */
[--C-:B------:R-:W-:Y:S02]  /*6640*/  HADD2.F32 R105, -RZ, R106.reuse.H0_H0 ;  /* 0x2000006aff697230 */ /* 0x100fe40000004100 */
        /* <DEDUP_REMOVED lines=9> */
[C---:B----4-:R-:W-:Y:S01]  /*66e0*/  FMUL R4, R70.reuse, R4 ;  /* 0x0000000446047220 */ /* 0x050fe20000400000 */
[C---:B------:R-:W-:Y:S01]  /*66f0*/  FMUL R5, R70.reuse, R5 ;  /* 0x0000000546057220 */ /* 0x040fe20000400000 */
[C---:B------:R-:W-:Y:S01]  /*6700*/  FMUL R8, R70.reuse, R8 ;  /* 0x0000000846087220 */ /* 0x040fe20000400000 */
[C---:B------:R-:W-:Y:S01]  /*6710*/  FMUL R9, R70.reuse, R9 ;  /* 0x0000000946097220 */ /* 0x040fe20000400000 */
[C---:B------:R-:W-:Y:S01]  /*6720*/  FFMA R4, R71.reuse, R0, R4 ;  /* 0x0000000047047223 */ /* 0x040fe20000000004 */
[C---:B------:R-:W-:Y:S01]  /*6730*/  FFMA R5, R71.reuse, R2, R5 ;  /* 0x0000000247057223 */ /* 0x040fe20000000005 */
[C---:B------:R-:W-:Y:S01]  /*6740*/  FMUL R12, R70.reuse, R12 ;  /* 0x0000000c460c7220 */ /* 0x040fe20000400000 */
[C---:B------:R-:W-:Y:S01]  /*6750*/  FMUL R13, R70.reuse, R13 ;  /* 0x0000000d460d7220 */ /* 0x040fe20000400000 */
[C---:B------:R-:W-:Y:S01]  /*6760*/  FMUL R0, R70.reuse, R16 ;  /* 0x0000001046007220 */ /* 0x040fe20000400000 */
[C---:B------:R-:W-:Y:S01]  /*6770*/  FMUL R2, R70.reuse, R17 ;  /* 0x0000001146027220 */ /* 0x040fe20000400000 */
[C---:B------:R-:W-:Y:S01]  /*6780*/  FMUL R17, R70.reuse, R24 ;  /* 0x0000001846117220 */ /* 0x040fe20000400000 */
[--C-:B------:R-:W-:Y:S02]  /*6790*/  HADD2.F32 R125, -RZ, R126.reuse.H0_H0 ;  /* 0x2000007eff7d7230 */ /* 0x100fe40000004100 */
[C---:B------:R-:W-:Y:S01]  /*67a0*/  FMUL R6, R70.reuse, R6 ;  /* 0x0000000646067220 */ /* 0x040fe20000400000 */
[----:B------:R-:W-:Y:S02]  /*67b0*/  HADD2.F32 R126, -RZ, R126.H1_H1 ;  /* 0x3000007eff7e7230 */ /* 0x000fe40000004100 */
[C---:B------:R-:W-:Y:S01]  /*67c0*/  FMUL R7, R70.reuse, R7 ;  /* 0x0000000746077220 */ /* 0x040fe20000400000 */
[C---:B------:R-:W-:Y:S01]  /*67d0*/  FMUL R10, R70.reuse, R10 ;  /* 0x0000000a460a7220 */ /* 0x040fe20000400000 */
[C---:B------:R-:W-:Y:S01]  /*67e0*/  FFMA R6, R71.reuse, R3, R6 ;  /* 0x0000000347067223 */ /* 0x040fe20000000006 */
[C---:B------:R-:W-:Y:S01]  /*67f0*/  FMUL R11, R70.reuse, R11 ;  /* 0x0000000b460b7220 */ /* 0x040fe20000400000 */
[C---:B------:R-:W-:Y:S01]  /*6800*/  FFMA R7, R71.reuse, R72, R7 ;  /* 0x0000004847077223 */ /* 0x040fe20000000007 */
[C---:B------:R-:W-:Y:S01]  /*6810*/  FFMA R8, R71.reuse, R73, R8 ;  /* 0x0000004947087223 */ /* 0x040fe20000000008 */
[C---:B------:R-:W-:Y:S01]  /*6820*/  FFMA R9, R71.reuse, R74, R9 ;  /* 0x0000004a47097223 */ /* 0x040fe20000000009 */
[C---:B------:R-:W-:Y:S01]  /*6830*/  FFMA R10, R71.reuse, R75, R10 ;  /* 0x0000004b470a7223 */ /* 0x040fe2000000000a */
[C---:B------:R-:W-:Y:S01]  /*6840*/  FFMA R11, R71.reuse, R76, R11 ;  /* 0x0000004c470b7223 */ /* 0x040fe2000000000b */
[C---:B------:R-:W-:Y:S01]  /*6850*/  FFMA R12, R71.reuse, R77, R12 ;  /* 0x0000004d470c7223 */ /* 0x040fe2000000000c */
[----:B------:R-:W-:Y:S01]  /*6860*/  FFMA R13, R71, R78, R13 ;  /* 0x0000004e470d7223 */ /* 0x000fe2000000000d */
[----:B------:R-:W-:Y:S01]  /*6870*/  F2FP.SATFINITE.E5M2.F32.PACK_AB_MERGE_C R76, R7, R6, RZ ;  /* 0x00000006074c723e */ /* 0x000fe200048060ff */
[--C-:B------:R-:W-:Y:S02]  /*6880*/  HADD2.F32 R74, -RZ, R129.reuse.H0_H0 ;  /* 0x20000081ff4a7230 */ /* 0x100fe40000004100 */
[C---:B------:R-:W-:Y:S01]  /*6890*/  FMUL R7, R70.reuse, R20 ;  /* 0x0000001446077220 */ /* 0x040fe20000400000 */
[----:B------:R-:W-:Y:S01]  /*68a0*/  HADD2.F32 R75, -RZ, R129.H1_H1 ;  /* 0x30000081ff4b7230 */ /* 0x000fe20000004100 */
[----:B------:R-:W-:Y:S01]  /*68b0*/  F2FP.SATFINITE.E5M2.F32.PACK_AB_MERGE_C R129, R11, R10, RZ ;  /* 0x0000000a0b81723e */ /* 0x000fe200048060ff */
        /* <DEDUP_REMOVED lines=12> */
[----:B------:R-:W-:Y:S01]  /*6980*/  FFMA R3, R71, R83, R3 ;  /* 0x0000005347037223 */ /* 0x000fe20000000003 */
[C---:B------:R-:W-:Y:S01]  /*6990*/  FMUL R25, R70.reuse, R32 ;  /* 0x0000002046197220 */ /* 0x040fe20000400000 */
[----:B------:R-:W-:Y:S01]  /*69a0*/  F2FP.SATFINITE.E5M2.F32.PACK_AB_MERGE_C R14, R15, R14, RZ ;  /* 0x0000000e0f0e723e */ /* 0x000fe200048060ff */
[C---:B------:R-:W-:Y:S01]  /*69b0*/  FMUL R6, R70.reuse, R19 ;  /* 0x0000001346067220 */ /* 0x040fe20000400000 */
[C---:B------:R-:W-:Y:S01]  /*69c0*/  FMUL R11, R70.reuse, R22 ;  /* 0x00000016460b7220 */ /* 0x040fe20000400000 */
[C---:B------:R-:W-:Y:S01]  /*69d0*/  FMUL R22, R70.reuse, R29 ;  /* 0x0000001d46167220 */ /* 0x040fe20000400000 */
[C---:B------:R-:W-:Y:S01]  /*69e0*/  FMUL R29, R70.reuse, R36 ;  /* 0x00000024461d7220 */ /* 0x040fe20000400000 */
[C---:B------:R-:W-:Y:S01]  /*69f0*/  FFMA R6, R71.reuse, R84, R6 ;  /* 0x0000005447067223 */ /* 0x040fe20000000006 */
[C---:B------:R-:W-:Y:S01]  /*6a00*/  FFMA R7, R71.reuse, R85, R7 ;  /* 0x0000005547077223 */ /* 0x040fe20000000007 */
[C---:B------:R-:W-:Y:S01]  /*6a10*/  FFMA R10, R71.reuse, R86, R10 ;  /* 0x00000056470a7223 */ /* 0x040fe2000000000a */
[C---:B------:R-:W-:Y:S01]  /*6a20*/  FFMA R11, R71.reuse, R87, R11 ;  /* 0x00000057470b7223 */ /* 0x040fe2000000000b */
[----:B------:R-:W-:Y:S01]  /*6a30*/  FMUL R16, R70, R23 ;  /* 0x0000001746107220 */ /* 0x000fe20000400000 */
[----:B------:R-:W-:Y:S01]  /*6a40*/  F2FP.SATFINITE.E5M2.F32.PACK_AB_MERGE_C R3, R6, R3, RZ ;  /* 0x000000030603723e */ /* 0x000fe200048060ff */
        /* <DEDUP_REMOVED lines=10> */
[----:B------:R-:W-:Y:S01]  /*6af0*/  FMUL R30, R70, R37 ;  /* 0x00000025461e7220 */ /* 0x000fe20000400000 */
[----:B------:R-:W-:Y:S01]  /*6b00*/  F2FP.SATFINITE.E5M2.F32.PACK_AB_MERGE_C R16, R10, R7, R16 ;  /* 0x000000070a10723e */ /* 0x000fe20004806010 */
        /* <DEDUP_REMOVED lines=23> */
[----:B------:R-:W-:Y:S01]  /*6c80*/  FFMA R31, R71, R103, R31 ;  /* 0x00000067471f7223 */ /* 0x000fe2000000001f */
[----:B------:R-:W-:Y:S01]  /*6c90*/  FMUL R45, R70, R52 ;  /* 0x00000034462d7220 */ /* 0x000fe20000400000 */
[----:B------:R-:W-:Y:S01]  /*6ca0*/  F2FP.SATFINITE.E5M2.F32.PACK_AB_MERGE_C R19, R28, R27, RZ ;  /* 0x0000001b1c13723e */ /* 0x000fe200048060ff */
[C---:B------:R-:W-:Y:S01]  /*6cb0*/  FMUL R52, R70.reuse, R59 ;  /* 0x0000003b46347220 */ /* 0x040fe20000400000 */
[C---:B------:R-:W-:Y:S01]  /*6cc0*/  FMUL R59, R70.reuse, R66 ;  /* 0x00000042463b7220 */ /* 0x040fe20000400000 */
[----:B------:R-:W-:Y:S01]  /*6cd0*/  F2FP.SATFINITE.E5M2.F32.PACK_AB_MERGE_C R66, R13, R12, R14 ;  /* 0x0000000c0d42723e */ /* 0x000fe2000480600e */
[----:B------:R-:W-:Y:S01]  /*6ce0*/  FMUL R32, R70, R39 ;  /* 0x0000002746207220 */ /* 0x000fe20000400000 */
[--C-:B------:R-:W-:Y:S01]  /*6cf0*/  HADD2.F32 R107, -RZ, R108.reuse.H0_H0 ;  /* 0x2000006cff6b7230 */ /* 0x100fe20000004100 */
[----:B------:R-:W-:Y:S01]  /*6d00*/  F2FP.SATFINITE.E5M2.F32.PACK_AB_MERGE_C R19, R26, R25, R19 ;  /* 0x000000191a13723e */ /* 0x000fe20004806013 */
[----:B------:R-:W-:Y:S02]  /*6d10*/  HADD2.F32 R108, -RZ, R108.H1_H1 ;  /* 0x3000006cff6c7230 */ /* 0x000fe40000004100 */
[C---:B------:R-:W-:Y:S01]  /*6d20*/  FFMA R32, R71.reuse, R104, R32 ;  /* 0x0000006847207223 */ /* 0x040fe20000000020 */
[C---:B------:R-:W-:Y:S01]  /*6d30*/  FFMA R33, R71.reuse, R105, R33 ;  /* 0x0000006947217223 */ /* 0x040fe20000000021 */
[C---:B------:R-:W-:Y:S01]  /*6d40*/  FFMA R34, R71.reuse, R106, R34 ;  /* 0x0000006a47227223 */ /* 0x040fe20000000022 */
[C---:B------:R-:W-:Y:S01]  /*6d50*/  FMUL R35, R70.reuse, R42 ;  /* 0x0000002a46237220 */ /* 0x040fe20000400000 */
[----:B------:R-:W-:Y:S01]  /*6d60*/  FMUL R42, R70, R49 ;  /* 0x00000031462a7220 */ /* 0x000fe20000400000 */
[----:B------:R-:W-:Y:S01]  /*6d70*/  F2FP.SATFINITE.E5M2.F32.PACK_AB_MERGE_C R32, R32, R31, RZ ;  /* 0x0000001f2020723e */ /* 0x000fe200048060ff */
[C---:B------:R-:W-:Y:S01]  /*6d80*/  FMUL R49, R70.reuse, R56 ;  /* 0x0000003846317220 */ /* 0x040fe20000400000 */
[C---:B------:R-:W-:Y:S01]  /*6d90*/  FMUL R36, R70.reuse, R43 ;  /* 0x0000002b46247220 */ /* 0x040fe20000400000 */
[--C-:B------:R-:W-:Y:S02]  /*6da0*/  HADD2.F32 R111, -RZ, R112.reuse.H0_H0 ;  /* 0x20000070ff6f7230 */ /* 0x100fe40000004100 */
[C---:B------:R-:W-:Y:S01]  /*6db0*/  FFMA R35, R71.reuse, R107, R35 ;  /* 0x0000006b47237223 */ /* 0x040fe20000000023 */
[----:B------:R-:W-:Y:S02]  /*6dc0*/  HADD2.F32 R112, -RZ, R112.H1_H1 ;  /* 0x30000070ff707230 */ /* 0x000fe40000004100 */
[C---:B------:R-:W-:Y:S01]  /*6dd0*/  FMUL R39, R70.reuse, R46 ;  /* 0x0000002e46277220 */ /* 0x040fe20000400000 */
[C---:B------:R-:W-:Y:S01]  /*6de0*/  FFMA R36, R71.reuse, R108, R36 ;  /* 0x0000006c47247223 */ /* 0x040fe20000000024 */
[C---:B------:R-:W-:Y:S01]  /*6df0*/  FMUL R40, R70.reuse, R47 ;  /* 0x0000002f46287220 */ /* 0x040fe20000400000 */
[C---:B------:R-:W-:Y:S01]  /*6e00*/  FFMA R37, R71.reuse, R109, R37 ;  /* 0x0000006d47257223 */ /* 0x040fe20000000025 */
[C---:B------:R-:W-:Y:S01]  /*6e10*/  FFMA R38, R71.reuse, R110, R38 ;  /* 0x0000006e47267223 */ /* 0x040fe20000000026 */
        /* <DEDUP_REMOVED lines=8> */
[C---:B------:R-:W-:Y:S01]  /*6ea0*/  FMUL R46, R70.reuse, R53 ;  /* 0x00000035462e7220 */ /* 0x040fe20000400000 */
[--C-:B------:R-:W-:Y:S02]  /*6eb0*/  HADD2.F32 R119, -RZ, R120.reuse.H0_H0 ;  /* 0x20000078ff777230 */ /* 0x100fe40000004100 */
[C---:B------:R-:W-:Y:S01]  /*6ec0*/  FMUL R50, R70.reuse, R57 ;  /* 0x0000003946327220 */ /* 0x040fe20000400000 */
[C---:B------:R-:W-:Y:S01]  /*6ed0*/  FMUL R51, R70.reuse, R58 ;  /* 0x0000003a46337220 */ /* 0x040fe20000400000 */
[C---:B------:R-:W-:Y:S01]  /*6ee0*/  FMUL R53, R70.reuse, R60 ;  /* 0x0000003c46357220 */ /* 0x040fe20000400000 */
[C---:B------:R-:W-:Y:S01]  /*6ef0*/  FFMA R43, R71.reuse, R115, R43 ;  /* 0x00000073472b7223 */ /* 0x040fe2000000002b */
[----:B------:R-:W-:Y:S02]  /*6f00*/  HADD2.F32 R120, -RZ, R120.H1_H1 ;  /* 0x30000078ff787230 */ /* 0x000fe40000004100 */
[C---:B------:R-:W-:Y:S01]  /*6f10*/  FMUL R47, R70.reuse, R54 ;  /* 0x00000036462f7220 */ /* 0x040fe20000400000 */
[C---:B------:R-:W-:Y:S01]  /*6f20*/  FMUL R57, R70.reuse, R64 ;  /* 0x0000004046397220 */ /* 0x040fe20000400000 */
[C---:B------:R-:W-:Y:S01]  /*6f30*/  FMUL R58, R70.reuse, R65 ;  /* 0x00000041463a7220 */ /* 0x040fe20000400000 */
[C---:B------:R-:W-:Y:S01]  /*6f40*/  FMUL R60, R70.reuse, R67 ;  /* 0x00000043463c7220 */ /* 0x040fe20000400000 */
[----:B------:R-:W-:Y:S01]  /*6f50*/  FFMA R44, R71, R116, R44 ;  /* 0x00000074472c7223 */ /* 0x000fe2000000002c */
[----:B------:R-:W-:Y:S01]  /*6f60*/  FMUL R48, R70, R55 ;  /* 0x0000003746307220 */ /* 0x000fe20000400000 */
[----:B------:R-:W-:Y:S01]  /*6f70*/  F2FP.SATFINITE.E5M2.F32.PACK_AB_MERGE_C R64, R5, R4, R76 ;  /* 0x000000040540723e */ /* 0x000fe2000480604c */
[----:B------:R-:W-:Y:S01]  /*6f80*/  FFMA R45, R71, R117, R45 ;  /* 0x00000075472d7223 */ /* 0x000fe2000000002d */
[----:B------:R-:W-:Y:S01]  /*6f90*/  F2FP.SATFINITE.E5M2.F32.PACK_AB_MERGE_C R65, R9, R8, R129 ;  /* 0x000000080941723e */ /* 0x000fe20004806081 */
[C---:B------:R-:W-:Y:S01]  /*6fa0*/  FFMA R46, R71.reuse, R118, R46 ;  /* 0x00000076472e7223 */ /* 0x040fe2000000002e */
[----:B------:R-:W-:Y:S01]  /*6fb0*/  F2FP.SATFINITE.E5M2.F32.PACK_AB_MERGE_C R67, R2, R0, R3 ;  /* 0x000000000243723e */ /* 0x000fe20004806003 */
[--C-:B------:R-:W-:Y:S02]  /*6fc0*/  HADD2.F32 R123, -RZ, R124.reuse.H0_H0 ;  /* 0x2000007cff7b7230 */ /* 0x100fe40000004100 */
[C---:B------:R-:W-:Y:S01]  /*6fd0*/  FFMA R47, R71.reuse, R119, R47 ;  /* 0x00000077472f7223 */ /* 0x040fe2000000002f */
[----:B------:R-:W-:Y:S02]  /*6fe0*/  HADD2.F32 R124, -RZ, R124.H1_H1 ;  /* 0x3000007cff7c7230 */ /* 0x000fe40000004100 */
[C---:B------:R-:W-:Y:S01]  /*6ff0*/  FFMA R48, R71.reuse, R120, R48 ;  /* 0x0000007847307223 */ /* 0x040fe20000000030 */
[----:B------:R1:W-:Y:S01]  /*7000*/  STS.128 [R140+UR44+0x2200], R64 ;  /* 0x002200408c007988 */ /* 0x0003e20008000c2c */
[C---:B------:R-:W-:Y:S01]  /*7010*/  FFMA R49, R71.reuse, R121, R49 ;  /* 0x0000007947317223 */ /* 0x040fe20000000031 */
[C---:B------:R-:W-:Y:S01]  /*7020*/  FFMA R50, R71.reuse, R122, R50 ;  /* 0x0000007a47327223 */ /* 0x040fe20000000032 */
[C---:B------:R-:W-:Y:S01]  /*7030*/  FMUL R54, R70.reuse, R61 ;  /* 0x0000003d46367220 */ /* 0x040fe20000400000 */
[--C-:B------:R-:W-:Y:S02]  /*7040*/  HADD2.F32 R127, -RZ, R128.reuse.H0_H0 ;  /* 0x20000080ff7f7230 */ /* 0x100fe40000004100 */
[C---:B------:R-:W-:Y:S01]  /*7050*/  FFMA R51, R71.reuse, R123, R51 ;  /* 0x0000007b47337223 */ /* 0x040fe20000000033 */
[----:B------:R-:W-:Y:S02]  /*7060*/  HADD2.F32 R128, -RZ, R128.H1_H1 ;  /* 0x30000080ff807230 */ /* 0x000fe40000004100 */
[----:B------:R-:W-:Y:S01]  /*7070*/  FMUL R55, R70, R62 ;  /* 0x0000003e46377220 */ /* 0x000fe20000400000 */
[----:B------:R1:W-:Y:S01]  /*7080*/  STS.128 [R150+0x2010], R16 ;  /* 0x0020101096007388 */ /* 0x0003e20000000c00 */
[----:B------:R-:W-:Y:S01]  /*7090*/  F2FP.SATFINITE.E5M2.F32.PACK_AB_MERGE_C R35, R36, R35, RZ ;  /* 0x000000232423723e */ /* 0x000fe200048060ff */
[C---:B------:R-:W-:Y:S01]  /*70a0*/  FFMA R52, R71.reuse, R124, R52 ;  /* 0x0000007c47347223 */ /* 0x040fe20000000034 */
[----:B------:R-:W-:Y:S01]  /*70b0*/  FMUL R56, R70, R63 ;  /* 0x0000003f46387220 */ /* 0x000fe20000400000 */
[C---:B------:R-:W-:Y:S01]  /*70c0*/  FFMA R53, R71.reuse, R125, R53 ;  /* 0x0000007d47357223 */ /* 0x040fe20000000035 */
[C---:B------:R-:W-:Y:S01]  /*70d0*/  FFMA R54, R71.reuse, R126, R54 ;  /* 0x0000007e47367223 */ /* 0x040fe20000000036 */
[C---:B------:R-:W-:Y:S01]  /*70e0*/  FFMA R55, R71.reuse, R127, R55 ;  /* 0x0000007f47377223 */ /* 0x040fe20000000037 */
[C---:B------:R-:W-:Y:S01]  /*70f0*/  FFMA R56, R71.reuse, R128, R56 ;  /* 0x0000008047387223 */ /* 0x040fe20000000038 */
[----:B------:R-:W-:Y:S01]  /*7100*/  F2FP.SATFINITE.E5M2.F32.PACK_AB_MERGE_C R39, R40, R39, RZ ;  /* 0x000000272827723e */ /* 0x000fe200048060ff */
[C---:B------:R-:W-:Y:S01]  /*7110*/  FFMA R57, R71.reuse, R72, R57 ;  /* 0x0000004847397223 */ /* 0x040fe20000000039 */
[----:B------:R-:W-:Y:S01]  /*7120*/  F2FP.SATFINITE.E5M2.F32.PACK_AB_MERGE_C R43, R44, R43, RZ ;  /* 0x0000002b2c2b723e */ /* 0x000fe200048060ff */
[C---:B------:R-:W-:Y:S01]  /*7130*/  FFMA R58, R71.reuse, R73, R58 ;  /* 0x00000049473a7223 */ /* 0x040fe2000000003a */
[C---:B------:R-:W-:Y:S01]  /*7140*/  FFMA R59, R71.reuse, R74, R59 ;  /* 0x0000004a473b7223 */ /* 0x040fe2000000003b */
[----:B------:R-:W-:Y:S01]  /*7150*/  F2FP.SATFINITE.E5M2.F32.PACK_AB_MERGE_C R33, R34, R33, R35 ;  /* 0x000000212221723e */ /* 0x000fe20004806023 */
[----:B------:R-:W-:Y:S01]  /*7160*/  FFMA R60, R71, R75, R60 ;  /* 0x0000004b473c7223 */ /* 0x000fe2000000003c */
[----:B------:R-:W-:Y:S02]  /*7170*/  F2FP.SATFINITE.E5M2.F32.PACK_AB_MERGE_C R32, R30, R29, R32 ;  /* 0x0000001d1e20723e */ /* 0x000fe40004806020 */
[----:B------:R-:W-:Y:S02]  /*7180*/  F2FP.SATFINITE.E5M2.F32.PACK_AB_MERGE_C R34, R38, R37, R39 ;  /* 0x000000252622723e */ /* 0x000fe40004806027 */
[----:B------:R-:W-:Y:S02]  /*7190*/  F2FP.SATFINITE.E5M2.F32.PACK_AB_MERGE_C R35, R42, R41, R43 ;  /* 0x000000292a23723e */ /* 0x000fe4000480602b */
[----:B------:R-:W-:Y:S02]  /*71a0*/  F2FP.SATFINITE.E5M2.F32.PACK_AB_MERGE_C R51, R52, R51, RZ ;  /* 0x000000333433723e */ /* 0x000fe400048060ff */
[----:B------:R-:W-:Y:S01]  /*71b0*/  F2FP.SATFINITE.E5M2.F32.PACK_AB_MERGE_C R48, R48, R47, RZ ;  /* 0x0000002f3030723e */ /* 0x000fe200048060ff */
[----:B------:R1:W-:Y:S01]  /*71c0*/  STS.128 [R149+0x2020], R32 ;  /* 0x0020202095007388 */ /* 0x0003e20000000c00 */
[----:B------:R-:W-:Y:S02]  /*71d0*/  F2FP.SATFINITE.E5M2.F32.PACK_AB_MERGE_C R55, R56, R55, RZ ;  /* 0x000000373837723e */ /* 0x000fe400048060ff */
[----:B------:R-:W-:Y:S02]  /*71e0*/  F2FP.SATFINITE.E5M2.F32.PACK_AB_MERGE_C R59, R60, R59, RZ ;  /* 0x0000003b3c3b723e */ /* 0x000fe400048060ff */
[----:B------:R-:W-:Y:S02]  /*71f0*/  F2FP.SATFINITE.E5M2.F32.PACK_AB_MERGE_C R49, R50, R49, R51 ;  /* 0x000000313231723e */ /* 0x000fe40004806033 */
[----:B------:R-:W-:Y:S02]  /*7200*/  F2FP.SATFINITE.E5M2.F32.PACK_AB_MERGE_C R48, R46, R45, R48 ;  /* 0x0000002d2e30723e */ /* 0x000fe40004806030 */
[----:B------:R-:W-:Y:S02]  /*7210*/  F2FP.SATFINITE.E5M2.F32.PACK_AB_MERGE_C R50, R54, R53, R55 ;  /* 0x000000353632723e */ /* 0x000fe40004806037 */
[----:B------:R-:W-:Y:S05]  /*7220*/  F2FP.SATFINITE.E5M2.F32.PACK_AB_MERGE_C R51, R58, R57, R59 ;  /* 0x000000393a33723e */ /* 0x000fea000480603b */
[----:B------:R1:W-:Y:S01]  /*7230*/  STS.128 [R148+0x2030], R48 ;  /* 0x0020303094007388 */ /* 0x0003e20000000c00 */
[----:B------:R-:W-:Y:S01]  /*7240*/  @!PT LDS RZ, [RZ] ;  /* 0x00000000fffff984 */ /* 0x000fe20000000800 */
[----:B------:R-:W-:Y:S01]  /*7250*/  @!PT LDS RZ, [RZ] ;  /* 0x00000000fffff984 */ /* 0x000fe20000000800 */
[----:B------:R-:W-:Y:S01]  /*7260*/  @!PT LDS RZ, [RZ] ;  /* 0x00000000fffff984 */ /* 0x000fe20000000800 */
[----:B------:R-:W-:Y:S01]  /*7270*/  @!PT LDS RZ, [RZ] ;  /* 0x00000000fffff984 */ /* 0x000fe20000000800 */
[----:B------:R3:W-:Y:S07]  /*7280*/  MEMBAR.ALL.CTA ;  /* 0x0000000000007992 */ /* 0x0007ee0000008000 */
[----:B---3--:R-:W3:Y:S02]  /*7290*/  FENCE.VIEW.ASYNC.S ;  /* 0x00000000000073c6 */ /* 0x008ee40000000000 */
[----:B---3--:R-:W-:Y:S06]  /*72a0*/  BAR.SYNC.DEFER_BLOCKING 0x1, 0x80 ;  /* 0x0042000000007b1d */ /* 0x008fec0000010000 */
[----:B------:R-:W-:Y:S05]  /*72b0*/  @P0 BRA `(.L_x_110) ;  /* 0x0000000000300947 */ /* 0x000fea0003800000 */
[----:B------:R-:W-:Y:S02]  /*72c0*/  UIADD3 UR4, UPT, UPT, UR44, 0x2200, URZ ;  /* 0x000022002c047890 */ /* 0x000fe4000fffe0ff */
[----:B------:R-:W-:Y:S02]  /*72d0*/  USHF.L.U32 UR9, UR45, 0x6, URZ ;  /* 0x000000062d097899 */ /* 0x000fe400080006ff */
[----:B------:R-:W-:Y:S02]  /*72e0*/  USHF.L.U32 UR10, UR46, 0x7, URZ ;  /* 0x000000072e0a7899 */ /* 0x000fe400080006ff */
[----:B------:R-:W-:Y:S01]  /*72f0*/  MOV R151, UR4 ;  /* 0x0000000400977c02 */ /* 0x000fe20008000f00 */
[----:B------:R-:W-:Y:S01]  /*7300*/  UIADD3 UR4, UP0, UPT, UR62, 0x680, URZ ;  /* 0x000006803e047890 */ /* 0x000fe2000ff1e0ff */
[----:B------:R-:W-:Y:S02]  /*7310*/  UMOV UR11, UR36 ;  /* 0x00000024000b7c82 */ /* 0x000fe40008000000 */
[----:B------:R-:W-:Y:S01]  /*7320*/  R2UR UR8, R151 ;  /* 0x00000000970872ca */ /* 0x000fe200000e0000 */
[----:B------:R-:W-:Y:S11]  /*7330*/  UIADD3.X UR5, UPT, UPT, URZ, UR63, URZ, UP0, !UPT ;  /* 0x0000003fff057290 */ /* 0x000ff600087fe4ff */
[----:B------:R-:W-:Y:S01]  /*7340*/  @!UPT UIADD3 URZ, UPT, UPT, URZ, URZ, URZ ;  /* 0x000000fffffff290 */ /* 0x000fe2000fffe0ff */
[----:B------:R3:W-:Y:S01]  /*7350*/  UTMASTG.3D [UR8], [UR4] ;  /* 0x00000008040073b5 */ /* 0x0007e20008010000 */
[----:B------:R0:W-:Y:S01]  /*7360*/  UTMACMDFLUSH ;  /* 0x00000000000079b7 */ /* 0x0001e20000000000 */
[----:B---3--:R-:W-:Y:S04]  /*7370*/  DEPBAR.LE SB0, 0x0 ;  /* 0x000080000000791a */ /* 0x008fe80000000000 */
.L_x_110:
[----:B------:R-:W-:Y:S05]  /*7380*/  BSYNC.RECONVERGENT B0 ;  /* 0x0000000000007941 */ /* 0x000fea0003800200 */
.L_x_109:
[----:B------:R-:W-:Y:S01]  /*7390*/  BAR.SYNC.DEFER_BLOCKING 0x1, 0x80 ;  /* 0x0042000000007b1d */ /* 0x000fe20000010000 */
[----:B------:R-:W-:Y:S01]  /*73a0*/  ISETP.NE.AND P0, PT, R144, 0x2, PT ;  /* 0x000000029000780c */ /* 0x000fe20003f05270 */
[----:B------:R-:W-:Y:S01]  /*73b0*/  UISETP.NE.AND UP0, UPT, UR47, URZ, UPT ;  /* 0x000000ff2f00728c */ /* 0x000fe2000bf05270 */
[----:B------:R-:W-:Y:S01]  /*73c0*/  ISETP.NE.AND P1, PT, R68, 0x4, PT ;  /* 0x000000044400780c */ /* 0x000fe20003f25270 */
[----:B------:R-:W-:Y:S01]  /*73d0*/  UIADD3 UR45, UPT, UPT, UR37, UR55, URZ ;  /* 0x00000037252d7290 */ /* 0x000fe2000fffe0ff */
[----:B------:R-:W-:Y:S01]  /*73e0*/  SEL R2, RZ, 0x1, P0 ;  /* 0x00000001ff027807 */ /* 0x000fe20000000000 */
[----:B------:R-:W-:Y:S01]  /*73f0*/  UIADD3 UR46, UPT, UPT, UR38, UR58, URZ ;  /* 0x0000003a262e7290 */ /* 0x000fe2000fffe0ff */
[----:B------:R-:W-:Y:S02]  /*7400*/  SEL R0, RZ, 0x1, P1 ;  /* 0x00000001ff007807 */ /* 0x000fe40000800000 */
[----:B------:R-:W-:Y:S02]  /*7410*/  LOP3.LUT R146, R146, R2, RZ, 0x3c, !PT ;  /* 0x0000000292927212 */ /* 0x000fe400078e3cff */
[----:B------:R-:W-:Y:S02]  /*7420*/  LOP3.LUT R147, R147, R0, RZ, 0x3c, !PT ;  /* 0x0000000093937212 */ /* 0x000fe400078e3cff */
[----:B------:R-:W-:Y:S02]  /*7430*/  SEL R144, R144, RZ, P0 ;  /* 0x000000ff90907207 */ /* 0x000fe40000000000 */
[----:B------:R-:W-:Y:S01]  /*7440*/  SEL R68, R68, RZ, P1 ;  /* 0x000000ff44447207 */ /* 0x000fe20000800000 */
[----:B------:R-:W-:Y:S01]  /*7450*/  UMOV UR36, UR54 ;  /* 0x0000003600247c82 */ /* 0x000fe20008000000 */
[----:B------:R-:W-:Y:S05]  /*7460*/  BRA.U UP0, `(.L_x_111) ;  /* 0xffffffdd001c7547 */ /* 0x000fea000b83ffff */
[----:B------:R-:W-:Y:S05]  /*7470*/  EXIT ;  /* 0x000000000000794d */ /* 0x000fea0003800000 */
.L_x_24:
[----:B-1----:R1:W2:Y:S02]  /*7480*/  SYNCS.PHASECHK.TRANS64.TRYWAIT P0, [R0+URZ+0xc0], R2 ;  /* 0x0000c002000075a7 */ /* 0x0022a400080011ff */
[----:B--2---:R-:W-:Y:S05]  /*7490*/  @!P0 NANOSLEEP.SYNCS 0x989680 ;  /* 0x009896800000895d */ /* 0x004fea0003900000 */
[----:B------:R-:W2:Y:S02]  /*74a0*/  @!P0 SYNCS.PHASECHK.TRANS64 P0, [R0+URZ+0xc0], R2 ;  /* 0x0000c002000085a7 */ /* 0x000ea400080010ff */
[----:B--2---:R-:W-:Y:S05]  /*74b0*/  @!P0 BRA `(.L_x_24) ;  /* 0xfffffffc00f08947 */ /* 0x004fea000383ffff */
[----:B------:R-:W-:Y:S05]  /*74c0*/  BRA `(.L_x_112) ;  /* 0xffffffa400547947 */ /* 0x000fea000383ffff */
.L_x_27:
[----:B-1----:R-:W-:-:S07]  /*74d0*/  MOV R0, UR33 ;  /* 0x0000002100007c02 */ /* 0x002fce0008000f00 */
.L_x_113:
[----:B-1----:R1:W2:Y:S02]  /*74e0*/  SYNCS.PHASECHK.TRANS64.TRYWAIT P0, [R0+URZ+0x18], R3 ;  /* 0x00001803000075a7 */ /* 0x0022a400080011ff */
[----:B--2---:R-:W-:Y:S05]  /*74f0*/  @!P0 NANOSLEEP.SYNCS 0x989680 ;  /* 0x009896800000895d */ /* 0x004fea0003900000 */
[----:B------:R-:W2:Y:S02]  /*7500*/  @!P0 SYNCS.PHASECHK.TRANS64 P0, [R0+URZ+0x18], R3 ;  /* 0x00001803000085a7 */ /* 0x000ea400080010ff */
[----:B--2---:R-:W-:Y:S05]  /*7510*/  @!P0 BRA `(.L_x_113) ;  /* 0xfffffffc00f08947 */ /* 0x004fea000383ffff */
[----:B------:R-:W-:Y:S05]  /*7520*/  BRA `(.L_x_26) ;  /* 0xffffffa400a47947 */ /* 0x000fea000383ffff */
.L_x_34:
[----:B-1----:R-:W-:-:S07]  /*7530*/  MOV R0, UR17 ;  /* 0x0000001100007c02 */ /* 0x002fce0008000f00 */
.L_x_114:
[----:B-1----:R1:W2:Y:S02]  /*7540*/  SYNCS.PHASECHK.TRANS64.TRYWAIT P0, [R0+URZ+0x18], R3 ;  /* 0x00001803000075a7 */ /* 0x0022a400080011ff */
[----:B--2---:R-:W-:Y:S05]  /*7550*/  @!P0 NANOSLEEP.SYNCS 0x989680 ;  /* 0x009896800000895d */ /* 0x004fea0003900000 */
[----:B------:R-:W2:Y:S02]  /*7560*/  @!P0 SYNCS.PHASECHK.TRANS64 P0, [R0+URZ+0x18], R3 ;  /* 0x00001803000085a7 */ /* 0x000ea400080010ff */
[----:B--2---:R-:W-:Y:S05]  /*7570*/  @!P0 BRA `(.L_x_114) ;  /* 0xfffffffc00f08947 */ /* 0x004fea000383ffff */
[----:B------:R-:W-:Y:S05]  /*7580*/  BRA `(.L_x_33) ;  /* 0xffffffa800647947 */ /* 0x000fea000383ffff */
.L_x_39:
[----:B-1----:R1:W2:Y:S02]  /*7590*/  SYNCS.PHASECHK.TRANS64.TRYWAIT P0, [R3+URZ+0x50], R0 ;  /* 0x00005000030075a7 */ /* 0x0022a400080011ff */
[----:B--2---:R-:W-:Y:S05]  /*75a0*/  @!P0 NANOSLEEP.SYNCS 0x989680 ;  /* 0x009896800000895d */ /* 0x004fea0003900000 */
[----:B------:R-:W2:Y:S02]  /*75b0*/  @!P0 SYNCS.PHASECHK.TRANS64 P0, [R3+URZ+0x50], R0 ;  /* 0x00005000030085a7 */ /* 0x000ea400080010ff */
[----:B--2---:R-:W-:Y:S05]  /*75c0*/  @!P0 BRA `(.L_x_39) ;  /* 0xfffffffc00f08947 */ /* 0x004fea000383ffff */
[----:B------:R-:W-:Y:S05]  /*75d0*/  BRA `(.L_x_115) ;  /* 0xffffffac00087947 */ /* 0x000fea000383ffff */
.L_x_43:
[----:B------:R-:W-:-:S07]  /*75e0*/  MOV R0, UR4 ;  /* 0x0000000400007c02 */ /* 0x000fce0008000f00 */
.L_x_116:
[----:B-1----:R1:W2:Y:S02]  /*75f0*/  SYNCS.PHASECHK.TRANS64.TRYWAIT P0, [R0+URZ], R2 ;  /* 0x00000002000075a7 */ /* 0x0022a400080011ff */
[----:B--2---:R-:W-:Y:S05]  /*7600*/  @!P0 NANOSLEEP.SYNCS 0x989680 ;  /* 0x009896800000895d */ /* 0x004fea0003900000 */
[----:B------:R-:W2:Y:S02]  /*7610*/  @!P0 SYNCS.PHASECHK.TRANS64 P0, [R0+URZ], R2 ;  /* 0x00000002000085a7 */ /* 0x000ea400080010ff */
[----:B--2---:R-:W-:Y:S05]  /*7620*/  @!P0 BRA `(.L_x_116) ;  /* 0xfffffffc00f08947 */ /* 0x004fea000383ffff */
[----:B------:R-:W-:Y:S05]  /*7630*/  BRA `(.L_x_117) ;  /* 0xffffffb000ac7947 */ /* 0x000fea000383ffff */
.L_x_44:
[----:B------:R-:W-:-:S07]  /*7640*/  MOV R0, UR5 ;  /* 0x0000000500007c02 */ /* 0x000fce0008000f00 */
.L_x_118:
[----:B-1----:R1:W2:Y:S02]  /*7650*/  SYNCS.PHASECHK.TRANS64.TRYWAIT P0, [R0+URZ], R2 ;  /* 0x00000002000075a7 */ /* 0x0022a400080011ff */
[----:B--2---:R-:W-:Y:S05]  /*7660*/  @!P0 NANOSLEEP.SYNCS 0x989680 ;  /* 0x009896800000895d */ /* 0x004fea0003900000 */
[----:B------:R-:W2:Y:S02]  /*7670*/  @!P0 SYNCS.PHASECHK.TRANS64 P0, [R0+URZ], R2 ;  /* 0x00000002000085a7 */ /* 0x000ea400080010ff */
[----:B--2---:R-:W-:Y:S05]  /*7680*/  @!P0 BRA `(.L_x_118) ;  /* 0xfffffffc00f08947 */ /* 0x004fea000383ffff */
[----:B------:R-:W-:Y:S05]  /*7690*/  BRA `(.L_x_119) ;  /* 0xffffffb000b87947 */ /* 0x000fea000383ffff */
.L_x_47:
[----:B-1----:R1:W2:Y:S02]  /*76a0*/  SYNCS.PHASECHK.TRANS64.TRYWAIT P0, [R2+URZ+0xb0], R4 ;  /* 0x0000b004020075a7 */ /* 0x0022a400080011ff */
[----:B--2---:R-:W-:Y:S05]  /*76b0*/  @!P0 NANOSLEEP.SYNCS 0x989680 ;  /* 0x009896800000895d */ /* 0x004fea0003900000 */
[----:B------:R-:W2:Y:S02]  /*76c0*/  @!P0 SYNCS.PHASECHK.TRANS64 P0, [R2+URZ+0xb0], R4 ;  /* 0x0000b004020085a7 */ /* 0x000ea400080010ff */
[----:B--2---:R-:W-:Y:S05]  /*76d0*/  @!P0 BRA `(.L_x_47) ;  /* 0xfffffffc00f08947 */ /* 0x004fea000383ffff */
[----:B------:R-:W-:Y:S05]  /*76e0*/  BRA `(.L_x_120) ;  /* 0xffffffb4001c7947 */ /* 0x000fea000383ffff */
.L_x_48:
[----:B------:R-:W-:-:S07]  /*76f0*/  MOV R2, UR4 ;  /* 0x0000000400027c02 */ /* 0x000fce0008000f00 */
.L_x_121:
[----:B-1----:R1:W2:Y:S02]  /*7700*/  SYNCS.PHASECHK.TRANS64.TRYWAIT P0, [R2+URZ+0x60], R5 ;  /* 0x00006005020075a7 */ /* 0x0022a400080011ff */
[----:B--2---:R-:W-:Y:S05]  /*7710*/  @!P0 NANOSLEEP.SYNCS 0x989680 ;  /* 0x009896800000895d */ /* 0x004fea0003900000 */
[----:B------:R-:W2:Y:S02]  /*7720*/  @!P0 SYNCS.PHASECHK.TRANS64 P0, [R2+URZ+0x60], R5 ;  /* 0x00006005020085a7 */ /* 0x000ea400080010ff */
[----:B--2---:R-:W-:Y:S05]  /*7730*/  @!P0 BRA `(.L_x_121) ;  /* 0xfffffffc00f08947 */ /* 0x004fea000383ffff */
[----:B------:R-:W-:Y:S05]  /*7740*/  BRA `(.L_x_122) ;  /* 0xffffffb4002c7947 */ /* 0x000fea000383ffff */
.L_x_49:
[----:B-1----:R1:W2:Y:S02]  /*7750*/  SYNCS.PHASECHK.TRANS64.TRYWAIT P1, [R2+URZ+0x50], R4 ;  /* 0x00005004020075a7 */ /* 0x0022a400080211ff */
[----:B--2---:R-:W-:Y:S05]  /*7760*/  @!P1 NANOSLEEP.SYNCS 0x989680 ;  /* 0x009896800000995d */ /* 0x004fea0003900000 */
[----:B------:R-:W2:Y:S02]  /*7770*/  @!P1 SYNCS.PHASECHK.TRANS64 P1, [R2+URZ+0x50], R4 ;  /* 0x00005004020095a7 */ /* 0x000ea400080210ff */
[----:B--2---:R-:W-:Y:S05]  /*7780*/  @!P1 BRA `(.L_x_49) ;  /* 0xfffffffc00f09947 */ /* 0x004fea000383ffff */
[----:B------:R-:W-:Y:S05]  /*7790*/  BRA `(.L_x_123) ;  /* 0xffffffb4005c7947 */ /* 0x000fea000383ffff */
.L_x_52:
[----:B------:R-:W-:-:S07]  /*77a0*/  MOV R0, UR4 ;  /* 0x0000000400007c02 */ /* 0x000fce0008000f00 */
.L_x_124:
[----:B-1----:R1:W2:Y:S02]  /*77b0*/  SYNCS.PHASECHK.TRANS64.TRYWAIT P0, [R0+URZ+0x60], R2 ;  /* 0x00006002000075a7 */ /* 0x0022a400080011ff */
[----:B--2---:R-:W-:Y:S05]  /*77c0*/  @!P0 NANOSLEEP.SYNCS 0x989680 ;  /* 0x009896800000895d */ /* 0x004fea0003900000 */
[----:B------:R-:W2:Y:S02]  /*77d0*/  @!P0 SYNCS.PHASECHK.TRANS64 P0, [R0+URZ+0x60], R2 ;  /* 0x00006002000085a7 */ /* 0x000ea400080010ff */
[----:B--2---:R-:W-:Y:S05]  /*77e0*/  @!P0 BRA `(.L_x_124) ;  /* 0xfffffffc00f08947 */ /* 0x004fea000383ffff */
[----:B------:R-:W-:Y:S05]  /*77f0*/  BRA `(.L_x_51) ;  /* 0xffffffb400b07947 */ /* 0x000fea000383ffff */
.L_x_61:
[----:B-1----:R-:W-:-:S04]  /*7800*/  MOV R5, UR5 ;  /* 0x0000000500057c02 */ /* 0x002fc80008000f00 */
[----:B------:R1:W2:Y:S03]  /*7810*/  SYNCS.PHASECHK.TRANS64.TRYWAIT P0, [R5+URZ+0x8], R6 ;  /* 0x00000806050075a7 */ /* 0x0002a600080011ff */
[----:B--2---:R-:W-:Y:S05]  /*7820*/  @!P0 NANOSLEEP.SYNCS 0x989680 ;  /* 0x009896800000895d */ /* 0x004fea0003900000 */
[----:B------:R-:W2:Y:S02]  /*7830*/  @!P0 SYNCS.PHASECHK.TRANS64 P0, [R5+URZ+0x8], R6 ;  /* 0x00000806050085a7 */ /* 0x000ea400080010ff */
[----:B--2---:R-:W-:Y:S05]  /*7840*/  @!P0 BRA `(.L_x_61) ;  /* 0xfffffffc00ec8947 */ /* 0x004fea000383ffff */
[----:B------:R-:W-:Y:S05]  /*7850*/  BRA `(.L_x_60) ;  /* 0xffffffb800687947 */ /* 0x000fea000383ffff */
.L_x_63:
[----:B------:R-:W-:Y:S01]  /*7860*/  BSSY B0, `(.L_x_125) ;  /* 0x0000006000007945 */ /* 0x000fe20003800000 */
[----:B------:R-:W-:-:S07]  /*7870*/  MOV R15, 0xffffffff ;  /* 0xffffffff000f7802 */ /* 0x000fce0000000f00 */
[----:B-1---5:R-:W-:Y:S05]  /*7880*/  WARPSYNC.COLLECTIVE R15, `(.L_x_126) ;  /* 0x000000000f0c7348 */ /* 0x022fea0003c00000 */
[----:B------:R-:W-:Y:S02]  /*7890*/  ELECT P6, UR79, PT ;  /* 0x00000000004f782f */ /* 0x000fe400038c0000 */
[----:B------:R-:W-:Y:S01]  /*78a0*/  MOV R14, UR79 ;  /* 0x0000004f000e7c02 */ /* 0x000fe20008000f00 */
[----:B-1---5:R-:W-:Y:S10]  /*78b0*/  ENDCOLLECTIVE ;  /* 0x000000000000791b */ /* 0x022ff40003800000 */
.L_x_126:
[----:B------:R-:W-:Y:S05]  /*78c0*/  BSYNC B0 ;  /* 0x0000000000007941 */ /* 0x000fea0003800000 */
.L_x_125:
[----:B------:R-:W-:Y:S01]  /*78d0*/  PLOP3.LUT P0, PT, P6, PT, PT, 0x80, 0x8 ;  /* 0x000000000008781c */ /* 0x000fe2000370f070 */
[----:B------:R-:W-:-:S12]  /*78e0*/  BRA `(.L_x_127) ;  /* 0xffffffb800947947 */ /* 0x000fd8000383ffff */
.L_x_65:
[----:B-1----:R-:W-:-:S04]  /*78f0*/  MOV R0, UR5 ;  /* 0x0000000500007c02 */ /* 0x002fc80008000f00 */
[----:B------:R1:W2:Y:S03]  /*7900*/  SYNCS.PHASECHK.TRANS64.TRYWAIT P0, [R0+URZ+0x8], R4 ;  /* 0x00000804000075a7 */ /* 0x0002a600080011ff */
[----:B--2---:R-:W-:Y:S05]  /*7910*/  @!P0 NANOSLEEP.SYNCS 0x989680 ;  /* 0x009896800000895d */ /* 0x004fea0003900000 */
[----:B------:R-:W2:Y:S02]  /*7920*/  @!P0 SYNCS.PHASECHK.TRANS64 P0, [R0+URZ+0x8], R4 ;  /* 0x00000804000085a7 */ /* 0x000ea400080010ff */
[----:B--2---:R-:W-:Y:S05]  /*7930*/  @!P0 BRA `(.L_x_65) ;  /* 0xfffffffc00ec8947 */ /* 0x004fea000383ffff */
[----:B------:R-:W-:Y:S05]  /*7940*/  BRA `(.L_x_64) ;  /* 0xffffffb800987947 */ /* 0x000fea000383ffff */
.L_x_66:
[----:B-1----:R1:W2:Y:S02]  /*7950*/  SYNCS.PHASECHK.TRANS64.TRYWAIT P0, [R0+URZ+0x50], R4 ;  /* 0x00005004000075a7 */ /* 0x0022a400080011ff */
[----:B--2---:R-:W-:Y:S05]  /*7960*/  @!P0 NANOSLEEP.SYNCS 0x989680 ;  /* 0x009896800000895d */ /* 0x004fea0003900000 */
[----:B------:R-:W2:Y:S02]  /*7970*/  @!P0 SYNCS.PHASECHK.TRANS64 P0, [R0+URZ+0x50], R4 ;  /* 0x00005004000085a7 */ /* 0x000ea400080010ff */
[----:B--2---:R-:W-:Y:S05]  /*7980*/  @!P0 BRA `(.L_x_66) ;  /* 0xfffffffc00f08947 */ /* 0x004fea000383ffff */
[----:B------:R-:W-:Y:S05]  /*7990*/  BRA `(.L_x_128) ;  /* 0xffffffbc006c7947 */ /* 0x000fea000383ffff */
.L_x_68:
[----:B------:R-:W-:-:S07]  /*79a0*/  MOV R0, UR19 ;  /* 0x0000001300007c02 */ /* 0x000fce0008000f00 */
.L_x_129:
[----:B-1----:R1:W2:Y:S02]  /*79b0*/  SYNCS.PHASECHK.TRANS64.TRYWAIT P0, [R0+URZ+0x90], R4 ;  /* 0x00009004000075a7 */ /* 0x0022a400080011ff */
[----:B--2---:R-:W-:Y:S05]  /*79c0*/  @!P0 NANOSLEEP.SYNCS 0x989680 ;  /* 0x009896800000895d */ /* 0x004fea0003900000 */
[----:B------:R-:W2:Y:S02]  /*79d0*/  @!P0 SYNCS.PHASECHK.TRANS64 P0, [R0+URZ+0x90], R4 ;  /* 0x00009004000085a7 */ /* 0x000ea400080010ff */
[----:B--2---:R-:W-:Y:S05]  /*79e0*/  @!P0 BRA `(.L_x_129) ;  /* 0xfffffffc00f08947 */ /* 0x004fea000383ffff */
[----:B------:R-:W-:Y:S05]  /*79f0*/  BRA `(.L_x_130) ;  /* 0xffffffbc00b47947 */ /* 0x000fea000383ffff */
.L_x_71:
[----:B------:R-:W-:Y:S07]  /*7a00*/  MOV R0, UR6 ;  /* 0x0000000600007c02 */ /* 0x000fee0008000f00 */
.L_x_131:
[----:B-1----:R1:W2:Y:S02]  /*7a10*/  SYNCS.PHASECHK.TRANS64.TRYWAIT P0, [R0+URZ], R4 ;  /* 0x00000004000075a7 */ /* 0x0022a400080011ff */
[----:B--2---:R-:W-:Y:S05]  /*7a20*/  @!P0 NANOSLEEP.SYNCS 0x989680 ;  /* 0x009896800000895d */ /* 0x004fea0003900000 */
[----:B------:R-:W2:Y:S02]  /*7a30*/  @!P0 SYNCS.PHASECHK.TRANS64 P0, [R0+URZ], R4 ;  /* 0x00000004000085a7 */ /* 0x000ea400080010ff */
[----:B--2---:R-:W-:Y:S05]  /*7a40*/  @!P0 BRA `(.L_x_131) ;  /* 0xfffffffc00f08947 */ /* 0x004fea000383ffff */
[----:B------:R-:W-:Y:S05]  /*7a50*/  BRA `(.L_x_70) ;  /* 0xffffffbc00cc7947 */ /* 0x000fea000383ffff */
.L_x_75:
[----:B-1----:R-:W-:-:S07]  /*7a60*/  MOV R0, UR4 ;  /* 0x0000000400007c02 */ /* 0x002fce0008000f00 */
.L_x_132:
[----:B-1----:R1:W2:Y:S02]  /*7a70*/  SYNCS.PHASECHK.TRANS64.TRYWAIT P0, [R0+URZ], R2 ;  /* 0x00000002000075a7 */ /* 0x0022a400080011ff */
[----:B--2---:R-:W-:Y:S05]  /*7a80*/  @!P0 NANOSLEEP.SYNCS 0x989680 ;  /* 0x009896800000895d */ /* 0x004fea0003900000 */
[----:B------:R-:W2:Y:S02]  /*7a90*/  @!P0 SYNCS.PHASECHK.TRANS64 P0, [R0+URZ], R2 ;  /* 0x00000002000085a7 */ /* 0x000ea400080010ff */
[----:B--2---:R-:W-:Y:S05]  /*7aa0*/  @!P0 BRA `(.L_x_132) ;  /* 0xfffffffc00f08947 */ /* 0x004fea000383ffff */
[----:B------:R-:W-:Y:S05]  /*7ab0*/  BRA `(.L_x_133) ;  /* 0xffffffc000847947 */ /* 0x000fea000383ffff */
.L_x_76:
[----:B------:R-:W-:-:S07]  /*7ac0*/  MOV R0, UR5 ;  /* 0x0000000500007c02 */ /* 0x000fce0008000f00 */
.L_x_134:
[----:B-1----:R1:W2:Y:S02]  /*7ad0*/  SYNCS.PHASECHK.TRANS64.TRYWAIT P0, [R0+URZ], R3 ;  /* 0x00000003000075a7 */ /* 0x0022a400080011ff */
[----:B--2---:R-:W-:Y:S05]  /*7ae0*/  @!P0 NANOSLEEP.SYNCS 0x989680 ;  /* 0x009896800000895d */ /* 0x004fea0003900000 */
[----:B------:R-:W2:Y:S02]  /*7af0*/  @!P0 SYNCS.PHASECHK.TRANS64 P0, [R0+URZ], R3 ;  /* 0x00000003000085a7 */ /* 0x000ea400080010ff */
[----:B--2---:R-:W-:Y:S05]  /*7b00*/  @!P0 BRA `(.L_x_134) ;  /* 0xfffffffc00f08947 */ /* 0x004fea000383ffff */
[----:B------:R-:W-:Y:S05]  /*7b10*/  BRA `(.L_x_135) ;  /* 0xffffffc000907947 */ /* 0x000fea000383ffff */
.L_x_77:
[----:B------:R-:W-:-:S07]  /*7b20*/  MOV R0, UR5 ;  /* 0x0000000500007c02 */ /* 0x000fce0008000f00 */
.L_x_136:
[----:B-1----:R1:W2:Y:S02]  /*7b30*/  SYNCS.PHASECHK.TRANS64.TRYWAIT P0, [R0+URZ], R3 ;  /* 0x00000003000075a7 */ /* 0x0022a400080011ff */
[----:B--2---:R-:W-:Y:S05]  /*7b40*/  @!P0 NANOSLEEP.SYNCS 0x989680 ;  /* 0x009896800000895d */ /* 0x004fea0003900000 */
[----:B------:R-:W2:Y:S02]  /*7b50*/  @!P0 SYNCS.PHASECHK.TRANS64 P0, [R0+URZ], R3 ;  /* 0x00000003000085a7 */ /* 0x000ea400080010ff */
[----:B--2---:R-:W-:Y:S05]  /*7b60*/  @!P0 BRA `(.L_x_136) ;  /* 0xfffffffc00f08947 */ /* 0x004fea000383ffff */
[----:B------:R-:W-:Y:S05]  /*7b70*/  BRA `(.L_x_137) ;  /* 0xffffffc0009c7947 */ /* 0x000fea000383ffff */
.L_x_80:
[----:B------:R-:W-:-:S07]  /*7b80*/  MOV R0, UR13 ;  /* 0x0000000d00007c02 */ /* 0x000fce0008000f00 */
.L_x_138:
[----:B-1----:R1:W2:Y:S02]  /*7b90*/  SYNCS.PHASECHK.TRANS64.TRYWAIT P1, [R0+URZ+0xd0], R2 ;  /* 0x0000d002000075a7 */ /* 0x0022a400080211ff */
[----:B--2---:R-:W-:Y:S05]  /*7ba0*/  @!P1 NANOSLEEP.SYNCS 0x989680 ;  /* 0x009896800000995d */ /* 0x004fea0003900000 */
[----:B------:R-:W2:Y:S02]  /*7bb0*/  @!P1 SYNCS.PHASECHK.TRANS64 P1, [R0+URZ+0xd0], R2 ;  /* 0x0000d002000095a7 */ /* 0x000ea400080210ff */
[----:B--2---:R-:W-:Y:S05]  /*7bc0*/  @!P1 BRA `(.L_x_138) ;  /* 0xfffffffc00f09947 */ /* 0x004fea000383ffff */
[----:B------:R-:W-:Y:S05]  /*7bd0*/  BRA `(.L_x_139) ;  /* 0xffffffc000e87947 */ /* 0x000fea000383ffff */
.L_x_85:
[----:B--2---:R2:W4:Y:S02]  /*7be0*/  SYNCS.PHASECHK.TRANS64.TRYWAIT P0, [R7+URZ+0x50], R0 ;  /* 0x00005000070075a7 */ /* 0x00452400080011ff */
[----:B----4-:R-:W-:Y:S05]  /*7bf0*/  @!P0 NANOSLEEP.SYNCS 0x989680 ;  /* 0x009896800000895d */ /* 0x010fea0003900000 */
[----:B------:R-:W4:Y:S02]  /*7c00*/  @!P0 SYNCS.PHASECHK.TRANS64 P0, [R7+URZ+0x50], R0 ;  /* 0x00005000070085a7 */ /* 0x000f2400080010ff */
[----:B----4-:R-:W-:Y:S05]  /*7c10*/  @!P0 BRA `(.L_x_85) ;  /* 0xfffffffc00f08947 */ /* 0x010fea000383ffff */
[----:B------:R-:W-:Y:S05]  /*7c20*/  BRA `(.L_x_140) ;  /* 0xffffffc800087947 */ /* 0x000fea000383ffff */
.L_x_88:
[----:B-1----:R-:W-:Y:S07]  /*7c30*/  MOV R0, UR17 ;  /* 0x0000001100007c02 */ /* 0x002fee0008000f00 */
.L_x_141:
[----:B-1----:R1:W2:Y:S02]  /*7c40*/  SYNCS.PHASECHK.TRANS64.TRYWAIT P2, [R0+URZ+0x48], R7 ;  /* 0x00004807000075a7 */ /* 0x0022a400080411ff */
[----:B--2---:R-:W-:Y:S05]  /*7c50*/  @!P2 NANOSLEEP.SYNCS 0x989680 ;  /* 0x009896800000a95d */ /* 0x004fea0003900000 */
[----:B------:R-:W2:Y:S02]  /*7c60*/  @!P2 SYNCS.PHASECHK.TRANS64 P2, [R0+URZ+0x48], R7 ;  /* 0x000048070000a5a7 */ /* 0x000ea400080410ff */
[----:B--2---:R-:W-:Y:S05]  /*7c70*/  @!P2 BRA `(.L_x_141) ;  /* 0xfffffffc00f0a947 */ /* 0x004fea000383ffff */
[----:B------:R-:W-:Y:S05]  /*7c80*/  BRA `(.L_x_87) ;  /* 0xffffffcc00687947 */ /* 0x000fea000383ffff */
.L_x_91:
[----:B-1----:R-:W-:Y:S07]  /*7c90*/  MOV R0, UR17 ;  /* 0x0000001100007c02 */ /* 0x002fee0008000f00 */
.L_x_142:
[----:B-1----:R1:W2:Y:S02]  /*7ca0*/  SYNCS.PHASECHK.TRANS64.TRYWAIT P0, [R0+URZ+0x38], R6 ;  /* 0x00003806000075a7 */ /* 0x0022a400080011ff */
[----:B--2---:R-:W-:Y:S05]  /*7cb0*/  @!P0 NANOSLEEP.SYNCS 0x989680 ;  /* 0x009896800000895d */ /* 0x004fea0003900000 */
[----:B------:R-:W2:Y:S02]  /*7cc0*/  @!P0 SYNCS.PHASECHK.TRANS64 P0, [R0+URZ+0x38], R6 ;  /* 0x00003806000085a7 */ /* 0x000ea400080010ff */
[----:B--2---:R-:W-:Y:S05]  /*7cd0*/  @!P0 BRA `(.L_x_142) ;  /* 0xfffffffc00f08947 */ /* 0x004fea000383ffff */
[----:B------:R-:W-:Y:S05]  /*7ce0*/  BRA `(.L_x_143) ;  /* 0xffffffcc00b87947 */ /* 0x000fea000383ffff */
.L_x_94:
[----:B--2---:R2:W3:Y:S02]  /*7cf0*/  SYNCS.PHASECHK.TRANS64.TRYWAIT P0, [R3+URZ+0x50], R0 ;  /* 0x00005000030075a7 */ /* 0x0044e400080011ff */
[----:B---3--:R-:W-:Y:S05]  /*7d00*/  @!P0 NANOSLEEP.SYNCS 0x989680 ;  /* 0x009896800000895d */ /* 0x008fea0003900000 */
[----:B------:R-:W3:Y:S02]  /*7d10*/  @!P0 SYNCS.PHASECHK.TRANS64 P0, [R3+URZ+0x50], R0 ;  /* 0x00005000030085a7 */ /* 0x000ee400080010ff */
[----:B---3--:R-:W-:Y:S05]  /*7d20*/  @!P0 BRA `(.L_x_94) ;  /* 0xfffffffc00f08947 */ /* 0x008fea000383ffff */
[----:B------:R-:W-:Y:S05]  /*7d30*/  BRA `(.L_x_144) ;  /* 0xffffffd000fc7947 */ /* 0x000fea000383ffff */
.L_x_105:
[----:B-1----:R-:W-:Y:S04]  /*7d40*/  MOV R0, UR44 ;  /* 0x0000002c00007c02 */ /* 0x002fe80008000f00 */
[----:B------:R1:W2:Y:S03]  /*7d50*/  SYNCS.PHASECHK.TRANS64.TRYWAIT P1, [R0+URZ+0x30], R3 ;  /* 0x00003003000075a7 */ /* 0x0002a600080211ff */
[----:B--2---:R-:W-:Y:S05]  /*7d60*/  @!P1 NANOSLEEP.SYNCS 0x989680 ;  /* 0x009896800000995d */ /* 0x004fea0003900000 */
[----:B------:R-:W2:Y:S02]  /*7d70*/  @!P1 SYNCS.PHASECHK.TRANS64 P1, [R0+URZ+0x30], R3 ;  /* 0x00003003000095a7 */ /* 0x000ea400080210ff */
[----:B--2---:R-:W-:Y:S05]  /*7d80*/  @!P1 BRA `(.L_x_105) ;  /* 0xfffffffc00ec9947 */ /* 0x004fea000383ffff */
[----:B------:R-:W-:Y:S05]  /*7d90*/  BRA `(.L_x_104) ;  /* 0xffffffe000507947 */ /* 0x000fea000383ffff */
.L_x_107:
[----:B------:R1:W1:Y:S02]  /*7da0*/  SYNCS.PHASECHK.TRANS64.TRYWAIT P1, [R143+URZ+0x70], R4 ;  /* 0x000070048f0075a7 */ /* 0x00026400080211ff */
[----:B-1----:R-:W-:Y:S05]  /*7db0*/  @!P1 NANOSLEEP.SYNCS 0x989680 ;  /* 0x009896800000995d */ /* 0x002fea0003900000 */
[----:B------:R-:W1:Y:S02]  /*7dc0*/  @!P1 SYNCS.PHASECHK.TRANS64 P1, [R143+URZ+0x70], R4 ;  /* 0x000070048f0095a7 */ /* 0x000e6400080210ff */
[----:B-1----:R-:W-:Y:S05]  /*7dd0*/  @!P1 BRA `(.L_x_107) ;  /* 0xfffffffc00f09947 */ /* 0x002fea000383ffff */
[----:B------:R-:W-:Y:S05]  /*7de0*/  BRA `(.L_x_106) ;  /* 0xffffffe000987947 */ /* 0x000fea000383ffff */
        .weak           $__internal_0_$__cuda_sm10x_tcgen05_guardrail_trap_col_being_dealloced_not_returned_by_alloc
        .type           $__internal_0_$__cuda_sm10x_tcgen05_guardrail_trap_col_being_dealloced_not_returned_by_alloc,@function
        .size           $__internal_0_$__cuda_sm10x_tcgen05_guardrail_trap_col_being_dealloced_not_returned_by_alloc,($__internal_1_$__cuda_sm10x_tcgen05_guardrail_trap_phase_invalid_during_alloc - $__internal_0_$__cuda_sm10x_tcgen05_guardrail_trap_col_being_dealloced_not_returned_by_alloc)
$__internal_0_$__cuda_sm10x_tcgen05_guardrail_trap_col_being_dealloced_not_returned_by_alloc:
[----:B------:R-:W-:Y:S05]  /*7df0*/  BPT.TRAP 0x1 ;  /* 0x000000040000795c */ /* 0x000fea0000300000 */
[----:B------:R-:W-:-:S04]  /*7e00*/  HFMA2 R3, -RZ, RZ, 0, 0 ;  /* 0x00000000ff037431 */ /* 0x000fc800000001ff */
[----:B------:R-:W-:Y:S05]  /*7e10*/  RET.REL.NODEC R2 `(_ZN7cutlass13device_kernelINS_4gemm6kernel13GemmUniversalIN4cute5tupleIJiiiiEEENS1_10collective13CollectiveMmaINS1_35MainloopSm100TmaUmmaWarpSpecializedILi3ELi2ELi4ENS5_IJNS4_1CILi2EEESB_NSA_ILi1EEEEEEEENS5_IJNSA_ILi256EEENSA_ILi64EEENSA_ILi32EEEEEENS_12float_e5m2_tENS5_IJlSC_lEEESJ_SK_NS4_8TiledMMAINS4_8MMA_AtomIJNS4_10MMA_TraitsINS4_25SM100_MMA_F8F6F4_2x1SM_SSEJSJ_SJ_fSF_SG_NS4_17integral_constantINS4_4UMMA5MajorELSR_0EEESS_NSP_INSQ_7ScaleInELST_0EEESU_EEEEEENS4_6LayoutINS5_IJSC_SC_SC_EEENS5_IJNSA_ILi0EEESZ_SZ_EEEEENS5_IJNS4_10UnderscoreES12_S12_EEEEENS4_28SM100_TMA_2SM_LOAD_MULTICASTENS4_14ComposedLayoutINS4_7SwizzleILi1ELi4ELi3EEENS4_18smem_ptr_flag_bitsILi8EEENSX_INS5_IJNSA_ILi8EEESH_EEENS5_IJSH_SC_EEEEEEEvNS4_8identityENS4_18SM100_TMA_2SM_LOADES1F_vS1G_EENS_8epilogue10collective18CollectiveEpilogueINS1J_23Sm100TmaWarpSpecializedILi1ELi1ELi64ELb0ELb0EEEJNS5_IJNSA_ILi128EEESG_SH_EEENS5_IJNSX_IS1O_SC_EENSX_ISG_SC_EEEEESJ_SK_SJ_SK_NS1J_6fusion15FusionCallbacksIS1N_NS1T_17LinearCombinationISJ_fSJ_fLNS_15FloatRoundStyleE2EEES1P_S1S_JEEENS4_5SM1004TMEM4LOAD26SM100_TMEM_LOAD_32dp32b64xENS4_13SM90_TMA_LOADENS16_INS17_ILi2ELi4ELi3EEES1A_NSX_INS5_IJS1B_SG_EEENS5_IJSG_SC_EEEEEEENS4_39AutoVectorizingCopyWithAssumedAlignmentILi128EEENS4_14SM90_TMA_STOREES28_S2A_S2A_EEEvvEEEEvNT_6ParamsE) ;  /* 0xffffff8002787950 */ /* 0x000fea0003c3ffff */
        .weak           $__internal_1_$__cuda_sm10x_tcgen05_guardrail_trap_phase_invalid_during_alloc
        .type           $__internal_1_$__cuda_sm10x_tcgen05_guardrail_trap_phase_invalid_during_alloc,@function
        .size           $__internal_1_$__cuda_sm10x_tcgen05_guardrail_trap_phase_invalid_during_alloc,($__internal_2_$__cuda_sm10x_tcgen05_guardrail_trap_unallocated_columns_being_dealloced - $__internal_1_$__cuda_sm10x_tcgen05_guardrail_trap_phase_invalid_during_alloc)
$__internal_1_$__cuda_sm10x_tcgen05_guardrail_trap_phase_invalid_during_alloc:
[----:B------:R-:W-:Y:S05]  /*7e20*/  BPT.TRAP 0x1 ;  /* 0x000000040000795c */ /* 0x000fea0000300000 */
[----:B------:R-:W-:-:S04]  /*7e30*/  MOV R5, 0x0 ;  /* 0x0000000000057802 */ /* 0x000fc80000000f00 */
[----:B------:R-:W-:Y:S05]  /*7e40*/  RET.REL.NODEC R4 `(_ZN7cutlass13device_kernelINS_4gemm6kernel13GemmUniversalIN4cute5tupleIJiiiiEEENS1_10collective13CollectiveMmaINS1_35MainloopSm100TmaUmmaWarpSpecializedILi3ELi2ELi4ENS5_IJNS4_1CILi2EEESB_NSA_ILi1EEEEEEEENS5_IJNSA_ILi256EEENSA_ILi64EEENSA_ILi32EEEEEENS_12float_e5m2_tENS5_IJlSC_lEEESJ_SK_NS4_8TiledMMAINS4_8MMA_AtomIJNS4_10MMA_TraitsINS4_25SM100_MMA_F8F6F4_2x1SM_SSEJSJ_SJ_fSF_SG_NS4_17integral_constantINS4_4UMMA5MajorELSR_0EEESS_NSP_INSQ_7ScaleInELST_0EEESU_EEEEEENS4_6LayoutINS5_IJSC_SC_SC_EEENS5_IJNSA_ILi0EEESZ_SZ_EEEEENS5_IJNS4_10UnderscoreES12_S12_EEEEENS4_28SM100_TMA_2SM_LOAD_MULTICASTENS4_14ComposedLayoutINS4_7SwizzleILi1ELi4ELi3EEENS4_18smem_ptr_flag_bitsILi8EEENSX_INS5_IJNSA_ILi8EEESH_EEENS5_IJSH_SC_EEEEEEEvNS4_8identityENS4_18SM100_TMA_2SM_LOADES1F_vS1G_EENS_8epilogue10collective18CollectiveEpilogueINS1J_23Sm100TmaWarpSpecializedILi1ELi1ELi64ELb0ELb0EEEJNS5_IJNSA_ILi128EEESG_SH_EEENS5_IJNSX_IS1O_SC_EENSX_ISG_SC_EEEEESJ_SK_SJ_SK_NS1J_6fusion15FusionCallbacksIS1N_NS1T_17LinearCombinationISJ_fSJ_fLNS_15FloatRoundStyleE2EEES1P_S1S_JEEENS4_5SM1004TMEM4LOAD26SM100_TMEM_LOAD_32dp32b64xENS4_13SM90_TMA_LOADENS16_INS17_ILi2ELi4ELi3EEES1A_NSX_INS5_IJS1B_SG_EEENS5_IJSG_SC_EEEEEEENS4_39AutoVectorizingCopyWithAssumedAlignmentILi128EEENS4_14SM90_TMA_STOREES28_S2A_S2A_EEEvvEEEEvNT_6ParamsE) ;  /* 0xffffff80046c7950 */ /* 0x000fea0003c3ffff */
        .weak           $__internal_2_$__cuda_sm10x_tcgen05_guardrail_trap_unallocated_columns_being_dealloced
        .type           $__internal_2_$__cuda_sm10x_tcgen05_guardrail_trap_unallocated_columns_being_dealloced,@function
        .size           $__internal_2_$__cuda_sm10x_tcgen05_guardrail_trap_unallocated_columns_being_dealloced,(.L_x_146 - $__internal_2_$__cuda_sm10x_tcgen05_guardrail_trap_unallocated_columns_being_dealloced)
$__internal_2_$__cuda_sm10x_tcgen05_guardrail_trap_unallocated_columns_being_dealloced:
[----:B------:R-:W-:Y:S05]  /*7e50*/  BPT.TRAP 0x1 ;  /* 0x000000040000795c */ /* 0x000fea0000300000 */
[----:B------:R-:W-:-:S04]  /*7e60*/  HFMA2 R3, -RZ, RZ, 0, 0 ;  /* 0x00000000ff037431 */ /* 0x000fc800000001ff */
[----:B------:R-:W-:Y:S05]  /*7e70*/  RET.REL.NODEC R2 `(_ZN7cutlass13device_kernelINS_4gemm6kernel13GemmUniversalIN4cute5tupleIJiiiiEEENS1_10collective13CollectiveMmaINS1_35MainloopSm100TmaUmmaWarpSpecializedILi3ELi2ELi4ENS5_IJNS4_1CILi2EEESB_NSA_ILi1EEEEEEEENS5_IJNSA_ILi256EEENSA_ILi64EEENSA_ILi32EEEEEENS_12float_e5m2_tENS5_IJlSC_lEEESJ_SK_NS4_8TiledMMAINS4_8MMA_AtomIJNS4_10MMA_TraitsINS4_25SM100_MMA_F8F6F4_2x1SM_SSEJSJ_SJ_fSF_SG_NS4_17integral_constantINS4_4UMMA5MajorELSR_0EEESS_NSP_INSQ_7ScaleInELST_0EEESU_EEEEEENS4_6LayoutINS5_IJSC_SC_SC_EEENS5_IJNSA_ILi0EEESZ_SZ_EEEEENS5_IJNS4_10UnderscoreES12_S12_EEEEENS4_28SM100_TMA_2SM_LOAD_MULTICASTENS4_14ComposedLayoutINS4_7SwizzleILi1ELi4ELi3EEENS4_18smem_ptr_flag_bitsILi8EEENSX_INS5_IJNSA_ILi8EEESH_EEENS5_IJSH_SC_EEEEEEEvNS4_8identityENS4_18SM100_TMA_2SM_LOADES1F_vS1G_EENS_8epilogue10collective18CollectiveEpilogueINS1J_23Sm100TmaWarpSpecializedILi1ELi1ELi64ELb0ELb0EEEJNS5_IJNSA_ILi128EEESG_SH_EEENS5_IJNSX_IS1O_SC_EENSX_ISG_SC_EEEEESJ_SK_SJ_SK_NS1J_6fusion15FusionCallbacksIS1N_NS1T_17LinearCombinationISJ_fSJ_fLNS_15FloatRoundStyleE2EEES1P_S1S_JEEENS4_5SM1004TMEM4LOAD26SM100_TMEM_LOAD_32dp32b64xENS4_13SM90_TMA_LOADENS16_INS17_ILi2ELi4ELi3EEES1A_NSX_INS5_IJS1B_SG_EEENS5_IJSG_SC_EEEEEEENS4_39AutoVectorizingCopyWithAssumedAlignmentILi128EEENS4_14SM90_TMA_STOREES28_S2A_S2A_EEEvvEEEEvNT_6ParamsE) ;  /* 0xffffff8002607950 */ /* 0x000fea0003c3ffff */
.L_x_145:
[----:B------:R-:W-:-:S00]  /*7e80*/  BRA `(.L_x_145) ;  /* 0xfffffffc00fc7947 */ /* 0x000fc0000383ffff */
[----:B------:R-:W-:-:S00]  /*7e90*/  NOP ;  /* 0x0000000000007918 */ /* 0x000fc00000000000 */
        /* <DEDUP_REMOVED lines=14> */
.L_x_146:


//--------------------- .nv.global.init           --------------------------
	.section	.nv.global.init,"aw",@progbits
.nv.global.init:
	.type		$str$27,@object
	.size		$str$27,($str$28 - $str$27)
$str$27:
        /*0000*/ 	.byte	0x28, 0x61, 0x64, 0x64, 0x72, 0x65, 0x73, 0x73, 0x20, 0x26, 0x20, 0x6d, 0x61, 0x73, 0x6b, 0x29
        /*0010*/ 	.byte	0x20, 0x3d, 0x3d, 0x20, 0x30, 0x00
	.type		$str$28,@object
	.size		$str$28,($str$26 - $str$28)
$str$28:
        /*0016*/ 	.byte	0x2f, 0x74, 0x6d, 0x70, 0x2f, 0x63, 0x75, 0x74, 0x6c, 0x61, 0x73, 0x73, 0x5f, 0x73, 0x77, 0x65
        /*0026*/ 	.byte	0x65, 0x70, 0x5f, 0x73, 0x72, 0x63, 0x2f, 0x69, 0x6e, 0x63, 0x6c, 0x75, 0x64, 0x65, 0x2f, 0x63
        /*0036*/ 	.byte	0x75, 0x74, 0x65, 0x2f, 0x70, 0x6f, 0x69, 0x6e, 0x74, 0x65, 0x72, 0x5f, 0x66, 0x6c, 0x61, 0x67
        /*0046*/ 	.byte	0x67, 0x65, 0x64, 0x2e, 0x68, 0x70, 0x70, 0x00
	.type		$str$26,@object
	.size		$str$26,($str$25 - $str$26)
$str$26:
        /*004e*/ 	.byte	0x2f, 0x74, 0x6d, 0x70, 0x2f, 0x63, 0x75, 0x74, 0x6c, 0x61, 0x73, 0x73, 0x5f, 0x73, 0x77, 0x65
        /*005e*/ 	.byte	0x65, 0x70, 0x5f, 0x73, 0x72, 0x63, 0x2f, 0x69, 0x6e, 0x63, 0x6c, 0x75, 0x64, 0x65, 0x2f, 0x63
        /*006e*/ 	.byte	0x75, 0x74, 0x65, 0x2f, 0x61, 0x74, 0x6f, 0x6d, 0x2f, 0x63, 0x6f, 0x70, 0x79, 0x5f, 0x74, 0x72
        /*007e*/ 	.byte	0x61, 0x69, 0x74, 0x73, 0x5f, 0x73, 0x6d, 0x31, 0x30, 0x30, 0x2e, 0x68, 0x70, 0x70, 0x00
	.type		$str$25,@object
	.size		$str$25,(__unnamed_1 - $str$25)
$str$25:
        /*008d*/ 	.byte	0x28, 0x28, 0x75, 0x69, 0x6e, 0x74, 0x33, 0x32, 0x5f, 0x74, 0x28, 0x74, 0x68, 0x72, 0x65, 0x61
        /*009d*/ 	.byte	0x64, 0x49, 0x64, 0x78, 0x2e, 0x78, 0x29, 0x20, 0x2f, 0x20, 0x33, 0x32, 0x29, 0x20, 0x25, 0x20
        /*00ad*/ 	.byte	0x34, 0x29, 0x20, 0x3d, 0x3d, 0x20, 0x28, 0x28, 0x28, 0x74, 0x6d, 0x65, 0x6d, 0x5f, 0x61, 0x64
        /*00bd*/ 	.byte	0x64, 0x72, 0x20, 0x3e, 0x3e, 0x20, 0x31, 0x36, 0x29, 0x20, 0x2f, 0x20, 0x33, 0x32, 0x29, 0x20
        /*00cd*/ 	.byte	0x25, 0x20, 0x34, 0x29, 0x00
	.type		__unnamed_1,@object
	.size		__unnamed_1,(__unnamed_2 - __unnamed_1)
__unnamed_1:
        /*00d2*/ 	.byte	0x61, 0x75, 0x74, 0x6f, 0x20, 0x63, 0x75, 0x74, 0x65, 0x3a, 0x3a, 0x61, 0x73, 0x5f, 0x70, 0x6f
        /* <DEDUP_REMOVED lines=24> */
        /*0262*/ 	.byte	0x43, 0x3c, 0x38, 0x31, 0x39, 0x32, 0x3e, 0x3e, 0x3e, 0x3e, 0x5d, 0x00
	.type		__unnamed_2,@object
	.size		__unnamed_2,(.L_2 - __unnamed_2)
__unnamed_2:
        /* <DEDUP_REMOVED lines=42> */
        /*050e*/ 	.byte	0x3e, 0x3e, 0x3e, 0x3e, 0x5d, 0x00
.L_2:


//--------------------- .nv.shared._ZN7cutlass13device_kernelINS_4gemm6kernel13GemmUniversalIN4cute5tupleIJiiiiEEENS1_10collective13CollectiveMmaINS1_35MainloopSm100TmaUmmaWarpSpecializedILi3ELi2ELi4ENS5_IJNS4_1CILi2EEESB_NSA_ILi1EEEEEEEENS5_IJNSA_ILi256EEENSA_ILi64EEENSA_ILi32EEEEEENS_12float_e5m2_tENS5_IJlSC_lEEESJ_SK_NS4_8TiledMMAINS4_8MMA_AtomIJNS4_10MMA_TraitsINS4_25SM100_MMA_F8F6F4_2x1SM_SSEJSJ_SJ_fSF_SG_NS4_17integral_constantINS4_4UMMA5MajorELSR_0EEESS_NSP_INSQ_7ScaleInELST_0EEESU_EEEEEENS4_6LayoutINS5_IJSC_SC_SC_EEENS5_IJNSA_ILi0EEESZ_SZ_EEEEENS5_IJNS4_10UnderscoreES12_S12_EEEEENS4_28SM100_TMA_2SM_LOAD_MULTICASTENS4_14ComposedLayoutINS4_7SwizzleILi1ELi4ELi3EEENS4_18smem_ptr_flag_bitsILi8EEENSX_INS5_IJNSA_ILi8EEESH_EEENS5_IJSH_SC_EEEEEEEvNS4_8identityENS4_18SM100_TMA_2SM_LOADES1F_vS1G_EENS_8epilogue10collective18CollectiveEpilogueINS1J_23Sm100TmaWarpSpecializedILi1ELi1ELi64ELb0ELb0EEEJNS5_IJNSA_ILi128EEESG_SH_EEENS5_IJNSX_IS1O_SC_EENSX_ISG_SC_EEEEESJ_SK_SJ_SK_NS1J_6fusion15FusionCallbacksIS1N_NS1T_17LinearCombinationISJ_fSJ_fLNS_15FloatRoundStyleE2EEES1P_S1S_JEEENS4_5SM1004TMEM4LOAD26SM100_TMEM_LOAD_32dp32b64xENS4_13SM90_TMA_LOADENS16_INS17_ILi2ELi4ELi3EEES1A_NSX_INS5_IJS1B_SG_EEENS5_IJSG_SC_EEEEEEENS4_39AutoVectorizingCopyWithAssumedAlignmentILi128EEENS4_14SM90_TMA_STOREES28_S2A_S2A_EEEvvEEEEvNT_6ParamsE --------------------------
	.section	.nv.shared._ZN7cutlass13device_kernelINS_4gemm6kernel13GemmUniversalIN4cute5tupleIJiiiiEEENS1_10collective13CollectiveMmaINS1_35MainloopSm100TmaUmmaWarpSpecializedILi3ELi2ELi4ENS5_IJNS4_1CILi2EEESB_NSA_ILi1EEEEEEEENS5_IJNSA_ILi256EEENSA_ILi64EEENSA_ILi32EEEEEENS_12float_e5m2_tENS5_IJlSC_lEEESJ_SK_NS4_8TiledMMAINS4_8MMA_AtomIJNS4_10MMA_TraitsINS4_25SM100_MMA_F8F6F4_2x1SM_SSEJSJ_SJ_fSF_SG_NS4_17integral_constantINS4_4UMMA5MajorELSR_0EEESS_NSP_INSQ_7ScaleInELST_0EEESU_EEEEEENS4_6LayoutINS5_IJSC_SC_SC_EEENS5_IJNSA_ILi0EEESZ_SZ_EEEEENS5_IJNS4_10UnderscoreES12_S12_EEEEENS4_28SM100_TMA_2SM_LOAD_MULTICASTENS4_14ComposedLayoutINS4_7SwizzleILi1ELi4ELi3EEENS4_18smem_ptr_flag_bitsILi8EEENSX_INS5_IJNSA_ILi8EEESH_EEENS5_IJSH_SC_EEEEEEEvNS4_8identityENS4_18SM100_TMA_2SM_LOADES1F_vS1G_EENS_8epilogue10collective18CollectiveEpilogueINS1J_23Sm100TmaWarpSpecializedILi1ELi1ELi64ELb0ELb0EEEJNS5_IJNSA_ILi128EEESG_SH_EEENS5_IJNSX_IS1O_SC_EENSX_ISG_SC_EEEEESJ_SK_SJ_SK_NS1J_6fusion15FusionCallbacksIS1N_NS1T_17LinearCombinationISJ_fSJ_fLNS_15FloatRoundStyleE2EEES1P_S1S_JEEENS4_5SM1004TMEM4LOAD26SM100_TMEM_LOAD_32dp32b64xENS4_13SM90_TMA_LOADENS16_INS17_ILi2ELi4ELi3EEES1A_NSX_INS5_IJS1B_SG_EEENS5_IJSG_SC_EEEEEEENS4_39AutoVectorizingCopyWithAssumedAlignmentILi128EEENS4_14SM90_TMA_STOREES28_S2A_S2A_EEEvvEEEEvNT_6ParamsE,"aw",@nobits
	.sectionflags	@""
	.align	16
	.zero		1024


//--------------------- .nv.shared.reserved.0     --------------------------
	.section	.nv.shared.reserved.0,"aw",@nobits
	.weak		__nv_reservedSMEM_offset_0_alias
	.size		__nv_reservedSMEM_offset_0_alias, 0, 64
	.other		__nv_reservedSMEM_offset_0_alias,@"STO_CUDA_RESERVED_SHARED STV_DEFAULT"
__nv_reservedSMEM_offset_0_alias:
	.zero		0
.nv.shared.reserved.0:
	.zero		64
	.weak		__nv_reservedSMEM_tcgen05_partition
	.type		__nv_reservedSMEM_tcgen05_partition,@object
	.size		__nv_reservedSMEM_tcgen05_partition,(.L_0 - __nv_reservedSMEM_tcgen05_partition)
__nv_reservedSMEM_tcgen05_partition:
	.zero		32
.L_0:


//--------------------- .nv.global                --------------------------
	.section	.nv.global,"aw",@nobits
.nv.global:
	.type		_ZN39_INTERNAL_021cb986_4_k_cu_ecbedd03_86804cute1_E,@object
	.size		_ZN39_INTERNAL_021cb986_4_k_cu_ecbedd03_86804cute1_E,(_ZN39_INTERNAL_021cb986_4_k_cu_ecbedd03_86804cuda3std3__45__cpo6cbeginE - _ZN39_INTERNAL_021cb986_4_k_cu_ecbedd03_86804cute1_E)
_ZN39_INTERNAL_021cb986_4_k_cu_ecbedd03_86804cute1_E:
	.zero		1
	.type		_ZN39_INTERNAL_021cb986_4_k_cu_ecbedd03_86804cuda3std3__45__cpo6cbeginE,@object
	.size		_ZN39_INTERNAL_021cb986_4_k_cu_ecbedd03_86804cuda3std3__45__cpo6cbeginE,(_ZN39_INTERNAL_021cb986_4_k_cu_ecbedd03_86804cuda3std3__48in_placeE - _ZN39_INTERNAL_021cb986_4_k_cu_ecbedd03_86804cuda3std3__45__cpo6cbeginE)
_ZN39_INTERNAL_021cb986_4_k_cu_ecbedd03_86804cuda3std3__45__cpo6cbeginE:
	.zero		1
	.type		_ZN39_INTERNAL_021cb986_4_k_cu_ecbedd03_86804cuda3std3__48in_placeE,@object
	.size		_ZN39_INTERNAL_021cb986_4_k_cu_ecbedd03_86804cuda3std3__48in_placeE,(_ZN39_INTERNAL_021cb986_4_k_cu_ecbedd03_86804cuda3std6ranges3__45__cpo9iter_moveE - _ZN39_INTERNAL_021cb986_4_k_cu_ecbedd03_86804cuda3std3__48in_placeE)
_ZN39_INTERNAL_021cb986_4_k_cu_ecbedd03_86804cuda3std3__48in_placeE:
	.zero		1
	.type		_ZN39_INTERNAL_021cb986_4_k_cu_ecbedd03_86804cuda3std6ranges3__45__cpo9iter_moveE,@object
	.size		_ZN39_INTERNAL_021cb986_4_k_cu_ecbedd03_86804cuda3std6ranges3__45__cpo9iter_moveE,(_ZN39_INTERNAL_021cb986_4_k_cu_ecbedd03_86804cuda3std3__45__cpo5beginE - _ZN39_INTERNAL_021cb986_4_k_cu_ecbedd03_86804cuda3std6ranges3__45__cpo9iter_moveE)
_ZN39_INTERNAL_021cb986_4_k_cu_ecbedd03_86804cuda3std6ranges3__45__cpo9iter_moveE:
	.zero		1
	.type		_ZN39_INTERNAL_021cb986_4_k_cu_ecbedd03_86804cuda3std3__45__cpo5beginE,@object
	.size		_ZN39_INTERNAL_021cb986_4_k_cu_ecbedd03_86804cuda3std3__45__cpo5beginE,(_ZN39_INTERNAL_021cb986_4_k_cu_ecbedd03_86804cuda3std3__441_GLOBAL__N__021cb986_4_k_cu_ecbedd03_86806ignoreE - _ZN39_INTERNAL_021cb986_4_k_cu_ecbedd03_86804cuda3std3__45__cpo5beginE)
_ZN39_INTERNAL_021cb986_4_k_cu_ecbedd03_86804cuda3std3__45__cpo5beginE:
	.zero		1
	.type		_ZN39_INTERNAL_021cb986_4_k_cu_ecbedd03_86804cuda3std3__441_GLOBAL__N__021cb986_4_k_cu_ecbedd03_86806ignoreE,@object
	.size		_ZN39_INTERNAL_021cb986_4_k_cu_ecbedd03_86804cuda3std3__441_GLOBAL__N__021cb986_4_k_cu_ecbedd03_86806ignoreE,(_ZN39_INTERNAL_021cb986_4_k_cu_ecbedd03_86804cute7productE - _ZN39_INTERNAL_021cb986_4_k_cu_ecbedd03_86804cuda3std3__441_GLOBAL__N__021cb986_4_k_cu_ecbedd03_86806ignoreE)
_ZN39_INTERNAL_021cb986_4_k_cu_ecbedd03_86804cuda3std3__441_GLOBAL__N__021cb986_4_k_cu_ecbedd03_86806ignoreE:
	.zero		1
	.type		_ZN39_INTERNAL_021cb986_4_k_cu_ecbedd03_86804cute7productE,@object
	.size		_ZN39_INTERNAL_021cb986_4_k_cu_ecbedd03_86804cute7productE,(_ZN39_INTERNAL_021cb986_4_k_cu_ecbedd03_86804cuda3std3__45__cpo3endE - _ZN39_INTERNAL_021cb986_4_k_cu_ecbedd03_86804cute7productE)
_ZN39_INTERNAL_021cb986_4_k_cu_ecbedd03_86804cute7productE:
	.zero		1
	.type		_ZN39_INTERNAL_021cb986_4_k_cu_ecbedd03_86804cuda3std3__45__cpo3endE,@object
	.size		_ZN39_INTERNAL_021cb986_4_k_cu_ecbedd03_86804cuda3std3__45__cpo3endE,(_ZN39_INTERNAL_021cb986_4_k_cu_ecbedd03_86804cuda3std3__419piecewise_constructE - _ZN39_INTERNAL_021cb986_4_k_cu_ecbedd03_86804cuda3std3__45__cpo3endE)
_ZN39_INTERNAL_021cb986_4_k_cu_ecbedd03_86804cuda3std3__45__cpo3endE:
	.zero		1
	.type		_ZN39_INTERNAL_021cb986_4_k_cu_ecbedd03_86804cuda3std3__419piecewise_constructE,@object
	.size		_ZN39_INTERNAL_021cb986_4_k_cu_ecbedd03_86804cuda3std3__419piecewise_constructE,(_ZN39_INTERNAL_021cb986_4_k_cu_ecbedd03_86804cuda3std3__45__cpo4cendE - _ZN39_INTERNAL_021cb986_4_k_cu_ecbedd03_86804cuda3std3__419piecewise_constructE)
_ZN39_INTERNAL_021cb986_4_k_cu_ecbedd03_86804cuda3std3__419piecewise_constructE:
	.zero		1
	.type		_ZN39_INTERNAL_021cb986_4_k_cu_ecbedd03_86804cuda3std3__45__cpo4cendE,@object
	.size		_ZN39_INTERNAL_021cb986_4_k_cu_ecbedd03_86804cuda3std3__45__cpo4cendE,(_ZN39_INTERNAL_021cb986_4_k_cu_ecbedd03_86804cuda3std6ranges3__45__cpo4swapE - _ZN39_INTERNAL_021cb986_4_k_cu_ecbedd03_86804cuda3std3__45__cpo4cendE)
_ZN39_INTERNAL_021cb986_4_k_cu_ecbedd03_86804cuda3std3__45__cpo4cendE:
	.zero		1
	.type		_ZN39_INTERNAL_021cb986_4_k_cu_ecbedd03_86804cuda3std6ranges3__45__cpo4swapE,@object
	.size		_ZN39_INTERNAL_021cb986_4_k_cu_ecbedd03_86804cuda3std6ranges3__45__cpo4swapE,(.L_10 - _ZN39_INTERNAL_021cb986_4_k_cu_ecbedd03_86804cuda3std6ranges3__45__cpo4swapE)
_ZN39_INTERNAL_021cb986_4_k_cu_ecbedd03_86804cuda3std6ranges3__45__cpo4swapE:
	.zero		1
.L_10:


//--------------------- .nv.constant0._ZN7cutlass13device_kernelINS_4gemm6kernel13GemmUniversalIN4cute5tupleIJiiiiEEENS1_10collective13CollectiveMmaINS1_35MainloopSm100TmaUmmaWarpSpecializedILi3ELi2ELi4ENS5_IJNS4_1CILi2EEESB_NSA_ILi1EEEEEEEENS5_IJNSA_ILi256EEENSA_ILi64EEENSA_ILi32EEEEEENS_12float_e5m2_tENS5_IJlSC_lEEESJ_SK_NS4_8TiledMMAINS4_8MMA_AtomIJNS4_10MMA_TraitsINS4_25SM100_MMA_F8F6F4_2x1SM_SSEJSJ_SJ_fSF_SG_NS4_17integral_constantINS4_4UMMA5MajorELSR_0EEESS_NSP_INSQ_7ScaleInELST_0EEESU_EEEEEENS4_6LayoutINS5_IJSC_SC_SC_EEENS5_IJNSA_ILi0EEESZ_SZ_EEEEENS5_IJNS4_10UnderscoreES12_S12_EEEEENS4_28SM100_TMA_2SM_LOAD_MULTICASTENS4_14ComposedLayoutINS4_7SwizzleILi1ELi4ELi3EEENS4_18smem_ptr_flag_bitsILi8EEENSX_INS5_IJNSA_ILi8EEESH_EEENS5_IJSH_SC_EEEEEEEvNS4_8identityENS4_18SM100_TMA_2SM_LOADES1F_vS1G_EENS_8epilogue10collective18CollectiveEpilogueINS1J_23Sm100TmaWarpSpecializedILi1ELi1ELi64ELb0ELb0EEEJNS5_IJNSA_ILi128EEESG_SH_EEENS5_IJNSX_IS1O_SC_EENSX_ISG_SC_EEEEESJ_SK_SJ_SK_NS1J_6fusion15FusionCallbacksIS1N_NS1T_17LinearCombinationISJ_fSJ_fLNS_15FloatRoundStyleE2EEES1P_S1S_JEEENS4_5SM1004TMEM4LOAD26SM100_TMEM_LOAD_32dp32b64xENS4_13SM90_TMA_LOADENS16_INS17_ILi2ELi4ELi3EEES1A_NSX_INS5_IJS1B_SG_EEENS5_IJSG_SC_EEEEEEENS4_39AutoVectorizingCopyWithAssumedAlignmentILi128EEENS4_14SM90_TMA_STOREES28_S2A_S2A_EEEvvEEEEvNT_6ParamsE --------------------------
	.section	.nv.constant0._ZN7cutlass13device_kernelINS_4gemm6kernel13GemmUniversalIN4cute5tupleIJiiiiEEENS1_10collective13CollectiveMmaINS1_35MainloopSm100TmaUmmaWarpSpecializedILi3ELi2ELi4ENS5_IJNS4_1CILi2EEESB_NSA_ILi1EEEEEEEENS5_IJNSA_ILi256EEENSA_ILi64EEENSA_ILi32EEEEEENS_12float_e5m2_tENS5_IJlSC_lEEESJ_SK_NS4_8TiledMMAINS4_8MMA_AtomIJNS4_10MMA_TraitsINS4_25SM100_MMA_F8F6F4_2x1SM_SSEJSJ_SJ_fSF_SG_NS4_17integral_constantINS4_4UMMA5MajorELSR_0EEESS_NSP_INSQ_7ScaleInELST_0EEESU_EEEEEENS4_6LayoutINS5_IJSC_SC_SC_EEENS5_IJNSA_ILi0EEESZ_SZ_EEEEENS5_IJNS4_10UnderscoreES12_S12_EEEEENS4_28SM100_TMA_2SM_LOAD_MULTICASTENS4_14ComposedLayoutINS4_7SwizzleILi1ELi4ELi3EEENS4_18smem_ptr_flag_bitsILi8EEENSX_INS5_IJNSA_ILi8EEESH_EEENS5_IJSH_SC_EEEEEEEvNS4_8identityENS4_18SM100_TMA_2SM_LOADES1F_vS1G_EENS_8epilogue10collective18CollectiveEpilogueINS1J_23Sm100TmaWarpSpecializedILi1ELi1ELi64ELb0ELb0EEEJNS5_IJNSA_ILi128EEESG_SH_EEENS5_IJNSX_IS1O_SC_EENSX_ISG_SC_EEEEESJ_SK_SJ_SK_NS1J_6fusion15FusionCallbacksIS1N_NS1T_17LinearCombinationISJ_fSJ_fLNS_15FloatRoundStyleE2EEES1P_S1S_JEEENS4_5SM1004TMEM4LOAD26SM100_TMEM_LOAD_32dp32b64xENS4_13SM90_TMA_LOADENS16_INS17_ILi2ELi4ELi3EEES1A_NSX_INS5_IJS1B_SG_EEENS5_IJSG_SC_EEEEEEENS4_39AutoVectorizingCopyWithAssumedAlignmentILi128EEENS4_14SM90_TMA_STOREES28_S2A_S2A_EEEvvEEEEvNT_6ParamsE,"a",@progbits
	.sectionflags	@""
	.align	4
.nv.constant0._ZN7cutlass13device_kernelINS_4gemm6kernel13GemmUniversalIN4cute5tupleIJiiiiEEENS1_10collective13CollectiveMmaINS1_35MainloopSm100TmaUmmaWarpSpecializedILi3ELi2ELi4ENS5_IJNS4_1CILi2EEESB_NSA_ILi1EEEEEEEENS5_IJNSA_ILi256EEENSA_ILi64EEENSA_ILi32EEEEEENS_12float_e5m2_tENS5_IJlSC_lEEESJ_SK_NS4_8TiledMMAINS4_8MMA_AtomIJNS4_10MMA_TraitsINS4_25SM100_MMA_F8F6F4_2x1SM_SSEJSJ_SJ_fSF_SG_NS4_17integral_constantINS4_4UMMA5MajorELSR_0EEESS_NSP_INSQ_7ScaleInELST_0EEESU_EEEEEENS4_6LayoutINS5_IJSC_SC_SC_EEENS5_IJNSA_ILi0EEESZ_SZ_EEEEENS5_IJNS4_10UnderscoreES12_S12_EEEEENS4_28SM100_TMA_2SM_LOAD_MULTICASTENS4_14ComposedLayoutINS4_7SwizzleILi1ELi4ELi3EEENS4_18smem_ptr_flag_bitsILi8EEENSX_INS5_IJNSA_ILi8EEESH_EEENS5_IJSH_SC_EEEEEEEvNS4_8identityENS4_18SM100_TMA_2SM_LOADES1F_vS1G_EENS_8epilogue10collective18CollectiveEpilogueINS1J_23Sm100TmaWarpSpecializedILi1ELi1ELi64ELb0ELb0EEEJNS5_IJNSA_ILi128EEESG_SH_EEENS5_IJNSX_IS1O_SC_EENSX_ISG_SC_EEEEESJ_SK_SJ_SK_NS1J_6fusion15FusionCallbacksIS1N_NS1T_17LinearCombinationISJ_fSJ_fLNS_15FloatRoundStyleE2EEES1P_S1S_JEEENS4_5SM1004TMEM4LOAD26SM100_TMEM_LOAD_32dp32b64xENS4_13SM90_TMA_LOADENS16_INS17_ILi2ELi4ELi3EEES1A_NSX_INS5_IJS1B_SG_EEENS5_IJSG_SC_EEEEEEENS4_39AutoVectorizingCopyWithAssumedAlignmentILi128EEENS4_14SM90_TMA_STOREES28_S2A_S2A_EEEvvEEEEvNT_6ParamsE:
	.zero		2944


//--------------------- SYMBOLS --------------------------

	.type		.nv.reservedSmem.offset0,@object
	.size		.nv.reservedSmem.offset0,0x4
	.type		.nv.reservedSmem.cap,@object
	.size		.nv.reservedSmem.cap,0x4
	.type		__assertfail,@function
